//
// Generated by NVIDIA NVVM Compiler
//
// Compiler Build ID: CL-36424714
// Cuda compilation tools, release 13.0, V13.0.88
// Based on NVVM 20.0.0
//

.version 9.0
.target sm_100
.address_size 64

	// .globl	_Z14vectorMultiplyPKdS0_Pdi
.extern .func  (.param .b32 func_retval0) vprintf
(
	.param .b64 vprintf_param_0,
	.param .b64 vprintf_param_1
)
;
.global .align 1 .b8 $str[7] = {37, 105, 32, 37, 105, 10};

.visible .entry _Z14vectorMultiplyPKdS0_Pdi(
	.param .u64 .ptr .align 1 _Z14vectorMultiplyPKdS0_Pdi_param_0,
	.param .u64 .ptr .align 1 _Z14vectorMultiplyPKdS0_Pdi_param_1,
	.param .u64 .ptr .align 1 _Z14vectorMultiplyPKdS0_Pdi_param_2,
	.param .u32 _Z14vectorMultiplyPKdS0_Pdi_param_3
)
{
	.reg .pred 	%p<2>;
	.reg .b32 	%r<6>;
	.reg .b64 	%rd<11>;
	.reg .b64 	%fd<4>;

	ld.param.u64 	%rd1, [_Z14vectorMultiplyPKdS0_Pdi_param_0];
	ld.param.u64 	%rd2, [_Z14vectorMultiplyPKdS0_Pdi_param_1];
	ld.param.u64 	%rd3, [_Z14vectorMultiplyPKdS0_Pdi_param_2];
	ld.param.u32 	%r2, [_Z14vectorMultiplyPKdS0_Pdi_param_3];
	mov.u32 	%r3, %ntid.x;
	mov.u32 	%r4, %ctaid.x;
	mov.u32 	%r5, %tid.x;
	mad.lo.s32 	%r1, %r3, %r4, %r5;
	setp.ge.s32 	%p1, %r1, %r2;
	@%p1 bra 	$L__BB0_2;
	cvta.to.global.u64 	%rd4, %rd1;
	cvta.to.global.u64 	%rd5, %rd2;
	cvta.to.global.u64 	%rd6, %rd3;
	mul.wide.s32 	%rd7, %r1, 8;
	add.s64 	%rd8, %rd4, %rd7;
	ld.global.f64 	%fd1, [%rd8];
	add.s64 	%rd9, %rd5, %rd7;
	ld.global.f64 	%fd2, [%rd9];
	mul.f64 	%fd3, %fd1, %fd2;
	add.s64 	%rd10, %rd6, %rd7;
	st.global.f64 	[%rd10], %fd3;
$L__BB0_2:
	ret;

}
	// .globl	_Z12vectorDividePKdS0_Pdi
.visible .entry _Z12vectorDividePKdS0_Pdi(
	.param .u64 .ptr .align 1 _Z12vectorDividePKdS0_Pdi_param_0,
	.param .u64 .ptr .align 1 _Z12vectorDividePKdS0_Pdi_param_1,
	.param .u64 .ptr .align 1 _Z12vectorDividePKdS0_Pdi_param_2,
	.param .u32 _Z12vectorDividePKdS0_Pdi_param_3
)
{
	.reg .pred 	%p<2>;
	.reg .b32 	%r<6>;
	.reg .b64 	%rd<11>;
	.reg .b64 	%fd<4>;

	ld.param.u64 	%rd1, [_Z12vectorDividePKdS0_Pdi_param_0];
	ld.param.u64 	%rd2, [_Z12vectorDividePKdS0_Pdi_param_1];
	ld.param.u64 	%rd3, [_Z12vectorDividePKdS0_Pdi_param_2];
	ld.param.u32 	%r2, [_Z12vectorDividePKdS0_Pdi_param_3];
	mov.u32 	%r3, %ntid.x;
	mov.u32 	%r4, %ctaid.x;
	mov.u32 	%r5, %tid.x;
	mad.lo.s32 	%r1, %r3, %r4, %r5;
	setp.ge.s32 	%p1, %r1, %r2;
	@%p1 bra 	$L__BB1_2;
	cvta.to.global.u64 	%rd4, %rd1;
	cvta.to.global.u64 	%rd5, %rd2;
	cvta.to.global.u64 	%rd6, %rd3;
	mul.wide.s32 	%rd7, %r1, 8;
	add.s64 	%rd8, %rd4, %rd7;
	ld.global.f64 	%fd1, [%rd8];
	add.s64 	%rd9, %rd5, %rd7;
	ld.global.f64 	%fd2, [%rd9];
	div.rn.f64 	%fd3, %fd1, %fd2;
	add.s64 	%rd10, %rd6, %rd7;
	st.global.f64 	[%rd10], %fd3;
$L__BB1_2:
	ret;

}
	// .globl	_Z9vectorAddPKdS0_Pdi
.visible .entry _Z9vectorAddPKdS0_Pdi(
	.param .u64 .ptr .align 1 _Z9vectorAddPKdS0_Pdi_param_0,
	.param .u64 .ptr .align 1 _Z9vectorAddPKdS0_Pdi_param_1,
	.param .u64 .ptr .align 1 _Z9vectorAddPKdS0_Pdi_param_2,
	.param .u32 _Z9vectorAddPKdS0_Pdi_param_3
)
{
	.reg .pred 	%p<2>;
	.reg .b32 	%r<6>;
	.reg .b64 	%rd<11>;
	.reg .b64 	%fd<4>;

	ld.param.u64 	%rd1, [_Z9vectorAddPKdS0_Pdi_param_0];
	ld.param.u64 	%rd2, [_Z9vectorAddPKdS0_Pdi_param_1];
	ld.param.u64 	%rd3, [_Z9vectorAddPKdS0_Pdi_param_2];
	ld.param.u32 	%r2, [_Z9vectorAddPKdS0_Pdi_param_3];
	mov.u32 	%r3, %ntid.x;
	mov.u32 	%r4, %ctaid.x;
	mov.u32 	%r5, %tid.x;
	mad.lo.s32 	%r1, %r3, %r4, %r5;
	setp.ge.s32 	%p1, %r1, %r2;
	@%p1 bra 	$L__BB2_2;
	cvta.to.global.u64 	%rd4, %rd1;
	cvta.to.global.u64 	%rd5, %rd2;
	cvta.to.global.u64 	%rd6, %rd3;
	mul.wide.s32 	%rd7, %r1, 8;
	add.s64 	%rd8, %rd4, %rd7;
	ld.global.f64 	%fd1, [%rd8];
	add.s64 	%rd9, %rd5, %rd7;
	ld.global.f64 	%fd2, [%rd9];
	add.f64 	%fd3, %fd1, %fd2;
	add.s64 	%rd10, %rd6, %rd7;
	st.global.f64 	[%rd10], %fd3;
$L__BB2_2:
	ret;

}
	// .globl	_Z14vectorSubtractPKdS0_Pdi
.visible .entry _Z14vectorSubtractPKdS0_Pdi(
	.param .u64 .ptr .align 1 _Z14vectorSubtractPKdS0_Pdi_param_0,
	.param .u64 .ptr .align 1 _Z14vectorSubtractPKdS0_Pdi_param_1,
	.param .u64 .ptr .align 1 _Z14vectorSubtractPKdS0_Pdi_param_2,
	.param .u32 _Z14vectorSubtractPKdS0_Pdi_param_3
)
{
	.reg .pred 	%p<2>;
	.reg .b32 	%r<6>;
	.reg .b64 	%rd<11>;
	.reg .b64 	%fd<4>;

	ld.param.u64 	%rd1, [_Z14vectorSubtractPKdS0_Pdi_param_0];
	ld.param.u64 	%rd2, [_Z14vectorSubtractPKdS0_Pdi_param_1];
	ld.param.u64 	%rd3, [_Z14vectorSubtractPKdS0_Pdi_param_2];
	ld.param.u32 	%r2, [_Z14vectorSubtractPKdS0_Pdi_param_3];
	mov.u32 	%r3, %ntid.x;
	mov.u32 	%r4, %ctaid.x;
	mov.u32 	%r5, %tid.x;
	mad.lo.s32 	%r1, %r3, %r4, %r5;
	setp.ge.s32 	%p1, %r1, %r2;
	@%p1 bra 	$L__BB3_2;
	cvta.to.global.u64 	%rd4, %rd1;
	cvta.to.global.u64 	%rd5, %rd2;
	cvta.to.global.u64 	%rd6, %rd3;
	mul.wide.s32 	%rd7, %r1, 8;
	add.s64 	%rd8, %rd4, %rd7;
	ld.global.f64 	%fd1, [%rd8];
	add.s64 	%rd9, %rd5, %rd7;
	ld.global.f64 	%fd2, [%rd9];
	sub.f64 	%fd3, %fd1, %fd2;
	add.s64 	%rd10, %rd6, %rd7;
	st.global.f64 	[%rd10], %fd3;
$L__BB3_2:
	ret;

}
	// .globl	_Z14matrixMultiplyPKdS0_Pdiiii
.visible .entry _Z14matrixMultiplyPKdS0_Pdiiii(
	.param .u64 .ptr .align 1 _Z14matrixMultiplyPKdS0_Pdiiii_param_0,
	.param .u64 .ptr .align 1 _Z14matrixMultiplyPKdS0_Pdiiii_param_1,
	.param .u64 .ptr .align 1 _Z14matrixMultiplyPKdS0_Pdiiii_param_2,
	.param .u32 _Z14matrixMultiplyPKdS0_Pdiiii_param_3,
	.param .u32 _Z14matrixMultiplyPKdS0_Pdiiii_param_4,
	.param .u32 _Z14matrixMultiplyPKdS0_Pdiiii_param_5,
	.param .u32 _Z14matrixMultiplyPKdS0_Pdiiii_param_6
)
{
	.local .align 8 .b8 	__local_depot4[8];
	.reg .b64 	%SP;
	.reg .b64 	%SPL;
	.reg .pred 	%p<13>;
	.reg .b32 	%r<48>;
	.reg .b64 	%rd<43>;
	.reg .b64 	%fd<68>;

	mov.u64 	%SPL, __local_depot4;
	cvta.local.u64 	%SP, %SPL;
	ld.param.u64 	%rd4, [_Z14matrixMultiplyPKdS0_Pdiiii_param_0];
	ld.param.u64 	%rd5, [_Z14matrixMultiplyPKdS0_Pdiiii_param_1];
	ld.param.u64 	%rd3, [_Z14matrixMultiplyPKdS0_Pdiiii_param_2];
	ld.param.u32 	%r20, [_Z14matrixMultiplyPKdS0_Pdiiii_param_3];
	ld.param.u32 	%r21, [_Z14matrixMultiplyPKdS0_Pdiiii_param_4];
	ld.param.u32 	%r23, [_Z14matrixMultiplyPKdS0_Pdiiii_param_6];
	cvta.to.global.u64 	%rd1, %rd5;
	cvta.to.global.u64 	%rd2, %rd4;
	add.u64 	%rd6, %SP, 0;
	add.u64 	%rd7, %SPL, 0;
	mov.u32 	%r24, %ctaid.x;
	mov.u32 	%r25, %ntid.x;
	mov.u32 	%r26, %tid.x;
	mad.lo.s32 	%r1, %r24, %r25, %r26;
	mov.u32 	%r27, %ctaid.y;
	mov.u32 	%r28, %ntid.y;
	mov.u32 	%r29, %tid.y;
	mad.lo.s32 	%r30, %r27, %r28, %r29;
	st.local.v2.u32 	[%rd7], {%r1, %r30};
	mov.u64 	%rd8, $str;
	cvta.global.u64 	%rd9, %rd8;
	{ // callseq 0, 0
	.param .b64 param0;
	st.param.b64 	[param0], %rd9;
	.param .b64 param1;
	st.param.b64 	[param1], %rd6;
	.param .b32 retval0;
	call.uni (retval0), 
	vprintf, 
	(
	param0, 
	param1
	);
	ld.param.b32 	%r31, [retval0];
	} // callseq 0
	setp.ge.s32 	%p1, %r1, %r20;
	setp.ge.s32 	%p2, %r30, %r23;
	or.pred  	%p3, %p1, %p2;
	@%p3 bra 	$L__BB4_14;
	setp.lt.s32 	%p4, %r20, 1;
	mov.f64 	%fd67, 0d0000000000000000;
	@%p4 bra 	$L__BB4_13;
	mul.lo.s32 	%r3, %r21, %r1;
	and.b32  	%r4, %r20, 7;
	setp.lt.u32 	%p5, %r20, 8;
	mov.f64 	%fd67, 0d0000000000000000;
	mov.b32 	%r46, 0;
	@%p5 bra 	$L__BB4_5;
	and.b32  	%r46, %r20, 2147483640;
	neg.s32 	%r44, %r46;
	shl.b32 	%r7, %r23, 3;
	mov.f64 	%fd67, 0d0000000000000000;
	mul.wide.s32 	%rd14, %r23, 8;
	mov.u32 	%r42, %r3;
	mov.u32 	%r43, %r30;
$L__BB4_4:
	.pragma "nounroll";
	mul.wide.s32 	%rd10, %r42, 8;
	add.s64 	%rd11, %rd2, %rd10;
	ld.global.f64 	%fd17, [%rd11];
	mul.wide.s32 	%rd12, %r43, 8;
	add.s64 	%rd13, %rd1, %rd12;
	ld.global.f64 	%fd18, [%rd13];
	fma.rn.f64 	%fd19, %fd17, %fd18, %fd67;
	ld.global.f64 	%fd20, [%rd11+8];
	add.s64 	%rd15, %rd13, %rd14;
	ld.global.f64 	%fd21, [%rd15];
	fma.rn.f64 	%fd22, %fd20, %fd21, %fd19;
	ld.global.f64 	%fd23, [%rd11+16];
	add.s64 	%rd16, %rd15, %rd14;
	ld.global.f64 	%fd24, [%rd16];
	fma.rn.f64 	%fd25, %fd23, %fd24, %fd22;
	ld.global.f64 	%fd26, [%rd11+24];
	add.s64 	%rd17, %rd16, %rd14;
	ld.global.f64 	%fd27, [%rd17];
	fma.rn.f64 	%fd28, %fd26, %fd27, %fd25;
	ld.global.f64 	%fd29, [%rd11+32];
	add.s64 	%rd18, %rd17, %rd14;
	ld.global.f64 	%fd30, [%rd18];
	fma.rn.f64 	%fd31, %fd29, %fd30, %fd28;
	ld.global.f64 	%fd32, [%rd11+40];
	add.s64 	%rd19, %rd18, %rd14;
	ld.global.f64 	%fd33, [%rd19];
	fma.rn.f64 	%fd34, %fd32, %fd33, %fd31;
	ld.global.f64 	%fd35, [%rd11+48];
	add.s64 	%rd20, %rd19, %rd14;
	ld.global.f64 	%fd36, [%rd20];
	fma.rn.f64 	%fd37, %fd35, %fd36, %fd34;
	ld.global.f64 	%fd38, [%rd11+56];
	add.s64 	%rd21, %rd20, %rd14;
	ld.global.f64 	%fd39, [%rd21];
	fma.rn.f64 	%fd67, %fd38, %fd39, %fd37;
	add.s32 	%r44, %r44, 8;
	add.s32 	%r43, %r43, %r7;
	add.s32 	%r42, %r42, 8;
	setp.ne.s32 	%p6, %r44, 0;
	@%p6 bra 	$L__BB4_4;
$L__BB4_5:
	setp.eq.s32 	%p7, %r4, 0;
	@%p7 bra 	$L__BB4_13;
	and.b32  	%r15, %r20, 3;
	setp.lt.u32 	%p8, %r4, 4;
	@%p8 bra 	$L__BB4_8;
	add.s32 	%r34, %r46, %r3;
	mul.wide.s32 	%rd22, %r34, 8;
	add.s64 	%rd23, %rd2, %rd22;
	ld.global.f64 	%fd41, [%rd23];
	mad.lo.s32 	%r35, %r46, %r23, %r30;
	mul.wide.s32 	%rd24, %r35, 8;
	add.s64 	%rd25, %rd1, %rd24;
	ld.global.f64 	%fd42, [%rd25];
	fma.rn.f64 	%fd43, %fd41, %fd42, %fd67;
	ld.global.f64 	%fd44, [%rd23+8];
	mul.wide.s32 	%rd26, %r23, 8;
	add.s64 	%rd27, %rd25, %rd26;
	ld.global.f64 	%fd45, [%rd27];
	fma.rn.f64 	%fd46, %fd44, %fd45, %fd43;
	ld.global.f64 	%fd47, [%rd23+16];
	add.s64 	%rd28, %rd27, %rd26;
	ld.global.f64 	%fd48, [%rd28];
	fma.rn.f64 	%fd49, %fd47, %fd48, %fd46;
	ld.global.f64 	%fd50, [%rd23+24];
	add.s64 	%rd29, %rd28, %rd26;
	ld.global.f64 	%fd51, [%rd29];
	fma.rn.f64 	%fd67, %fd50, %fd51, %fd49;
	add.s32 	%r46, %r46, 4;
$L__BB4_8:
	setp.eq.s32 	%p9, %r15, 0;
	@%p9 bra 	$L__BB4_13;
	setp.eq.s32 	%p10, %r15, 1;
	@%p10 bra 	$L__BB4_11;
	add.s32 	%r36, %r46, %r3;
	mul.wide.s32 	%rd30, %r36, 8;
	add.s64 	%rd31, %rd2, %rd30;
	ld.global.f64 	%fd53, [%rd31];
	mad.lo.s32 	%r37, %r46, %r23, %r30;
	mul.wide.s32 	%rd32, %r37, 8;
	add.s64 	%rd33, %rd1, %rd32;
	ld.global.f64 	%fd54, [%rd33];
	fma.rn.f64 	%fd55, %fd53, %fd54, %fd67;
	ld.global.f64 	%fd56, [%rd31+8];
	mul.wide.s32 	%rd34, %r23, 8;
	add.s64 	%rd35, %rd33, %rd34;
	ld.global.f64 	%fd57, [%rd35];
	fma.rn.f64 	%fd67, %fd56, %fd57, %fd55;
	add.s32 	%r46, %r46, 2;
$L__BB4_11:
	and.b32  	%r38, %r20, 1;
	setp.eq.b32 	%p11, %r38, 1;
	not.pred 	%p12, %p11;
	@%p12 bra 	$L__BB4_13;
	add.s32 	%r39, %r46, %r3;
	mul.wide.s32 	%rd36, %r39, 8;
	add.s64 	%rd37, %rd2, %rd36;
	ld.global.f64 	%fd58, [%rd37];
	mad.lo.s32 	%r40, %r46, %r23, %r30;
	mul.wide.s32 	%rd38, %r40, 8;
	add.s64 	%rd39, %rd1, %rd38;
	ld.global.f64 	%fd59, [%rd39];
	fma.rn.f64 	%fd67, %fd58, %fd59, %fd67;
$L__BB4_13:
	mad.lo.s32 	%r41, %r23, %r1, %r30;
	cvta.to.global.u64 	%rd40, %rd3;
	mul.wide.s32 	%rd41, %r41, 8;
	add.s64 	%rd42, %rd40, %rd41;
	st.global.f64 	[%rd42], %fd67;
$L__BB4_14:
	ret;

}


// ===== COMPILED SASS (sm_100) =====

	.target	sm_100

	.elftype	@"ET_EXEC"


//--------------------- .note.nv.tkinfo           --------------------------
	.section	.note.nv.tkinfo,"",@"SHT_NOTE"
	.sectionflags	@"SHF_NOTE_NV_TKINFO"
	.tkinfo
        /*0018*/ 	.word	0x00000002
        /*0030*/ 	.string	""
        /*0030*/ 	.string	"ptxas"
        /*0030*/ 	.string	"Cuda compilation tools, release 13.0, V13.0.88"
        /*0030*/ 	.string	"Build cuda_13.0.r13.0/compiler.36424714_0"
        /*0030*/ 	.string	"-arch sm_100 -m 64 "



//--------------------- .note.nv.cuinfo           --------------------------
	.section	.note.nv.cuinfo,"",@"SHT_NOTE"
	.sectionflags	@"SHF_NOTE_NV_CUINFO"
        /*0018*/ 	.short	0x0002
        /*001a*/ 	.short	0x0064
        /*001c*/ 	.short	0x0082
	.zero		2


//--------------------- .nv.info                  --------------------------
	.section	.nv.info,"",@"SHT_CUDA_INFO"
	.align	4


	//----- nvinfo : EIATTR_REGCOUNT
	.align		4
        /*0000*/ 	.byte	0x04, 0x2f
        /*0002*/ 	.short	(.L_2 - .L_1)
	.align		4
.L_1:
        /*0004*/ 	.word	index@(_Z14vectorMultiplyPKdS0_Pdi)
        /*0008*/ 	.word	0x0000000e


	//----- nvinfo : EIATTR_FRAME_SIZE
	.align		4
.L_2:
        /*000c*/ 	.byte	0x04, 0x11
        /*000e*/ 	.short	(.L_4 - .L_3)
	.align		4
.L_3:
        /*0010*/ 	.word	index@(_Z14vectorMultiplyPKdS0_Pdi)
        /*0014*/ 	.word	0x00000000


	//----- nvinfo : EIATTR_REGCOUNT
	.align		4
.L_4:
        /*0018*/ 	.byte	0x04, 0x2f
        /*001a*/ 	.short	(.L_6 - .L_5)
	.align		4
.L_5:
        /*001c*/ 	.word	index@(_Z12vectorDividePKdS0_Pdi)
        /*0020*/ 	.word	0x00000019


	//----- nvinfo : EIATTR_FRAME_SIZE
	.align		4
.L_6:
        /*0024*/ 	.byte	0x04, 0x11
        /*0026*/ 	.short	(.L_8 - .L_7)
	.align		4
.L_7:
        /*0028*/ 	.word	index@($__internal_0_$__cuda_sm20_div_rn_f64_full)
        /*002c*/ 	.word	0x00000000


	//----- nvinfo : EIATTR_FRAME_SIZE
	.align		4
.L_8:
        /*0030*/ 	.byte	0x04, 0x11
        /*0032*/ 	.short	(.L_10 - .L_9)
	.align		4
.L_9:
        /*0034*/ 	.word	index@(_Z12vectorDividePKdS0_Pdi)
        /*0038*/ 	.word	0x00000000


	//----- nvinfo : EIATTR_REGCOUNT
	.align		4
.L_10:
        /*003c*/ 	.byte	0x04, 0x2f
        /*003e*/ 	.short	(.L_12 - .L_11)
	.align		4
.L_11:
        /*0040*/ 	.word	index@(_Z9vectorAddPKdS0_Pdi)
        /*0044*/ 	.word	0x0000000e


	//----- nvinfo : EIATTR_FRAME_SIZE
	.align		4
.L_12:
        /*0048*/ 	.byte	0x04, 0x11
        /*004a*/ 	.short	(.L_14 - .L_13)
	.align		4
.L_13:
        /*004c*/ 	.word	index@(_Z9vectorAddPKdS0_Pdi)
        /*0050*/ 	.word	0x00000000


	//----- nvinfo : EIATTR_REGCOUNT
	.align		4
.L_14:
        /*0054*/ 	.byte	0x04, 0x2f
        /*0056*/ 	.short	(.L_16 - .L_15)
	.align		4
.L_15:
        /*0058*/ 	.word	index@(_Z14vectorSubtractPKdS0_Pdi)
        /*005c*/ 	.word	0x0000000e


	//----- nvinfo : EIATTR_FRAME_SIZE
	.align		4
.L_16:
        /*0060*/ 	.byte	0x04, 0x11
        /*0062*/ 	.short	(.L_18 - .L_17)
	.align		4
.L_17:
        /*0064*/ 	.word	index@(_Z14vectorSubtractPKdS0_Pdi)
        /*0068*/ 	.word	0x00000000


	//----- nvinfo : EIATTR_REGCOUNT
	.align		4
.L_18:
        /*006c*/ 	.byte	0x04, 0x2f
        /*006e*/ 	.short	(.L_20 - .L_19)
	.align		4
.L_19:
        /*0070*/ 	.word	index@(_Z14matrixMultiplyPKdS0_Pdiiii)
        /*0074*/ 	.word	0x00000020


	//----- nvinfo : EIATTR_FRAME_SIZE
	.align		4
.L_20:
        /*0078*/ 	.byte	0x04, 0x11
        /*007a*/ 	.short	(.L_22 - .L_21)
	.align		4
.L_21:
        /*007c*/ 	.word	index@(_Z14matrixMultiplyPKdS0_Pdiiii)
        /*0080*/ 	.word	0x00000008


	//----- nvinfo : EIATTR_MIN_STACK_SIZE
	.align		4
.L_22:
        /*0084*/ 	.byte	0x04, 0x12
        /*0086*/ 	.short	(.L_24 - .L_23)
	.align		4
.L_23:
        /*0088*/ 	.word	index@(_Z14matrixMultiplyPKdS0_Pdiiii)
        /*008c*/ 	.word	0x00000008


	//----- nvinfo : EIATTR_MIN_STACK_SIZE
	.align		4
.L_24:
        /*0090*/ 	.byte	0x04, 0x12
        /*0092*/ 	.short	(.L_26 - .L_25)
	.align		4
.L_25:
        /*0094*/ 	.word	index@(_Z14vectorSubtractPKdS0_Pdi)
        /*0098*/ 	.word	0x00000000


	//----- nvinfo : EIATTR_MIN_STACK_SIZE
	.align		4
.L_26:
        /*009c*/ 	.byte	0x04, 0x12
        /*009e*/ 	.short	(.L_28 - .L_27)
	.align		4
.L_27:
        /*00a0*/ 	.word	index@(_Z9vectorAddPKdS0_Pdi)
        /*00a4*/ 	.word	0x00000000


	//----- nvinfo : EIATTR_MIN_STACK_SIZE
	.align		4
.L_28:
        /*00a8*/ 	.byte	0x04, 0x12
        /*00aa*/ 	.short	(.L_30 - .L_29)
	.align		4
.L_29:
        /*00ac*/ 	.word	index@(_Z12vectorDividePKdS0_Pdi)
        /*00b0*/ 	.word	0x00000000


	//----- nvinfo : EIATTR_MIN_STACK_SIZE
	.align		4
.L_30:
        /*00b4*/ 	.byte	0x04, 0x12
        /*00b6*/ 	.short	(.L_32 - .L_31)
	.align		4
.L_31:
        /*00b8*/ 	.word	index@(_Z14vectorMultiplyPKdS0_Pdi)
        /*00bc*/ 	.word	0x00000000
.L_32:


//--------------------- .nv.compat                --------------------------
	.section	.nv.compat,"",@"SHT_CUDA_COMPAT_INFO"
	.align	4
        /*0000*/ 	.byte	0x02, 0x09, 0x00, 0x00, 0x02, 0x02, 0x01, 0x00, 0x02, 0x05, 0x05, 0x00, 0x03, 0x07, 0x01, 0x01
        /*0010*/ 	.byte	0x02, 0x03, 0x00, 0x00, 0x02, 0x06, 0x01, 0x00, 0x04, 0x0b, 0x08, 0x00, 0x01, 0x00, 0x00, 0x00
        /*0020*/ 	.byte	0x00, 0x00, 0x00, 0x00


//--------------------- .nv.info._Z14matrixMultiplyPKdS0_Pdiiii --------------------------
	.section	.nv.info._Z14matrixMultiplyPKdS0_Pdiiii,"",@"SHT_CUDA_INFO"
	.sectionflags	@""
	.align	4


	//----- nvinfo : EIATTR_CUDA_API_VERSION
	.align		4
        /*0000*/ 	.byte	0x04, 0x37
        /*0002*/ 	.short	(.L_34 - .L_33)
.L_33:
        /*0004*/ 	.word	0x00000082


	//----- nvinfo : EIATTR_KPARAM_INFO
	.align		4
.L_34:
        /*0008*/ 	.byte	0x04, 0x17
        /*000a*/ 	.short	(.L_36 - .L_35)
.L_35:
        /*000c*/ 	.word	0x00000000
        /*0010*/ 	.short	0x0006
        /*0012*/ 	.short	0x0024
        /*0014*/ 	.byte	0x00, 0xf0, 0x11, 0x00


	//----- nvinfo : EIATTR_KPARAM_INFO
	.align		4
.L_36:
        /*0018*/ 	.byte	0x04, 0x17
        /*001a*/ 	.short	(.L_38 - .L_37)
.L_37:
        /*001c*/ 	.word	0x00000000
        /*0020*/ 	.short	0x0005
        /*0022*/ 	.short	0x0020
        /*0024*/ 	.byte	0x00, 0xf0, 0x11, 0x00


	//----- nvinfo : EIATTR_KPARAM_INFO
	.align		4
.L_38:
        /*0028*/ 	.byte	0x04, 0x17
        /*002a*/ 	.short	(.L_40 - .L_39)
.L_39:
        /*002c*/ 	.word	0x00000000
        /*0030*/ 	.short	0x0004
        /*0032*/ 	.short	0x001c
        /*0034*/ 	.byte	0x00, 0xf0, 0x11, 0x00


	//----- nvinfo : EIATTR_KPARAM_INFO
	.align		4
.L_40:
        /*0038*/ 	.byte	0x04, 0x17
        /*003a*/ 	.short	(.L_42 - .L_41)
.L_41:
        /*003c*/ 	.word	0x00000000
        /*0040*/ 	.short	0x0003
        /*0042*/ 	.short	0x0018
        /*0044*/ 	.byte	0x00, 0xf0, 0x11, 0x00


	//----- nvinfo : EIATTR_KPARAM_INFO
	.align		4
.L_42:
        /*0048*/ 	.byte	0x04, 0x17
        /*004a*/ 	.short	(.L_44 - .L_43)
.L_43:
        /*004c*/ 	.word	0x00000000
        /*0050*/ 	.short	0x0002
        /*0052*/ 	.short	0x0010
        /*0054*/ 	.byte	0x00, 0xf5, 0x21, 0x00


	//----- nvinfo : EIATTR_KPARAM_INFO
	.align		4
.L_44:
        /*0058*/ 	.byte	0x04, 0x17
        /*005a*/ 	.short	(.L_46 - .L_45)
.L_45:
        /*005c*/ 	.word	0x00000000
        /*0060*/ 	.short	0x0001
        /*0062*/ 	.short	0x0008
        /*0064*/ 	.byte	0x00, 0xf5, 0x21, 0x00


	//----- nvinfo : EIATTR_KPARAM_INFO
	.align		4
.L_46:
        /*0068*/ 	.byte	0x04, 0x17
        /*006a*/ 	.short	(.L_48 - .L_47)
.L_47:
        /*006c*/ 	.word	0x00000000
        /*0070*/ 	.short	0x0000
        /*0072*/ 	.short	0x0000
        /*0074*/ 	.byte	0x00, 0xf5, 0x21, 0x00


	//----- nvinfo : EIATTR_SPARSE_MMA_MASK
	.align		4
.L_48:
        /*0078*/ 	.byte	0x03, 0x50
        /*007a*/ 	.short	0x0000


	//----- nvinfo : EIATTR_MAXREG_COUNT
	.align		4
        /*007c*/ 	.byte	0x03, 0x1b
        /*007e*/ 	.short	0x00ff


	//----- nvinfo : EIATTR_EXTERNS
	.align		4
        /*0080*/ 	.byte	0x04, 0x0f
        /*0082*/ 	.short	(.L_50 - .L_49)


	//   ....[0]....
	.align		4
.L_49:
        /*0084*/ 	.word	index@(vprintf)


	//----- nvinfo : EIATTR_MERCURY_ISA_VERSION
	.align		4
.L_50:
        /*0088*/ 	.byte	0x03, 0x5f
        /*008a*/ 	.short	0x0101


	//----- nvinfo : EIATTR_VRC_CTA_INIT_COUNT
	.align		4
        /*008c*/ 	.byte	0x02, 0x4a
	.zero		1
	.zero		1


	//----- nvinfo : EIATTR_SYSCALL_OFFSETS
	.align		4
        /*0090*/ 	.byte	0x04, 0x46
        /*0092*/ 	.short	(.L_52 - .L_51)


	//   ....[0]....
.L_51:
        /*0094*/ 	.word	0x00000150


	//----- nvinfo : EIATTR_EXIT_INSTR_OFFSETS
	.align		4
.L_52:
        /*0098*/ 	.byte	0x04, 0x1c
        /*009a*/ 	.short	(.L_54 - .L_53)


	//   ....[0]....
.L_53:
        /*009c*/ 	.word	0x000001a0


	//   ....[1]....
        /*00a0*/ 	.word	0x00000ae0


	//----- nvinfo : EIATTR_CRS_STACK_SIZE
	.align		4
.L_54:
        /*00a4*/ 	.byte	0x04, 0x1e
        /*00a6*/ 	.short	(.L_56 - .L_55)
.L_55:
        /*00a8*/ 	.word	0x00000000


	//----- nvinfo : EIATTR_CBANK_PARAM_SIZE
	.align		4
.L_56:
        /*00ac*/ 	.byte	0x03, 0x19
        /*00ae*/ 	.short	0x0028


	//----- nvinfo : EIATTR_PARAM_CBANK
	.align		4
        /*00b0*/ 	.byte	0x04, 0x0a
        /*00b2*/ 	.short	(.L_58 - .L_57)
	.align		4
.L_57:
        /*00b4*/ 	.word	index@(.nv.constant0._Z14matrixMultiplyPKdS0_Pdiiii)
        /*00b8*/ 	.short	0x0380
        /*00ba*/ 	.short	0x0028


	//----- nvinfo : EIATTR_SW_WAR
	.align		4
.L_58:
        /*00bc*/ 	.byte	0x04, 0x36
        /*00be*/ 	.short	(.L_60 - .L_59)
.L_59:
        /*00c0*/ 	.word	0x00000008
.L_60:


//--------------------- .nv.info._Z14vectorSubtractPKdS0_Pdi --------------------------
	.section	.nv.info._Z14vectorSubtractPKdS0_Pdi,"",@"SHT_CUDA_INFO"
	.sectionflags	@""
	.align	4


	//----- nvinfo : EIATTR_CUDA_API_VERSION
	.align		4
        /*0000*/ 	.byte	0x04, 0x37
        /*0002*/ 	.short	(.L_62 - .L_61)
.L_61:
        /*0004*/ 	.word	0x00000082


	//----- nvinfo : EIATTR_KPARAM_INFO
	.align		4
.L_62:
        /*0008*/ 	.byte	0x04, 0x17
        /*000a*/ 	.short	(.L_64 - .L_63)
.L_63:
        /*000c*/ 	.word	0x00000000
        /*0010*/ 	.short	0x0003
        /*0012*/ 	.short	0x0018
        /*0014*/ 	.byte	0x00, 0xf0, 0x11, 0x00


	//----- nvinfo : EIATTR_KPARAM_INFO
	.align		4
.L_64:
        /*0018*/ 	.byte	0x04, 0x17
        /*001a*/ 	.short	(.L_66 - .L_65)
.L_65:
        /*001c*/ 	.word	0x00000000
        /*0020*/ 	.short	0x0002
        /*0022*/ 	.short	0x0010
        /*0024*/ 	.byte	0x00, 0xf5, 0x21, 0x00


	//----- nvinfo : EIATTR_KPARAM_INFO
	.align		4
.L_66:
        /*0028*/ 	.byte	0x04, 0x17
        /*002a*/ 	.short	(.L_68 - .L_67)
.L_67:
        /*002c*/ 	.word	0x00000000
        /*0030*/ 	.short	0x0001
        /*0032*/ 	.short	0x0008
        /*0034*/ 	.byte	0x00, 0xf5, 0x21, 0x00


	//----- nvinfo : EIATTR_KPARAM_INFO
	.align		4
.L_68:
        /*0038*/ 	.byte	0x04, 0x17
        /*003a*/ 	.short	(.L_70 - .L_69)
.L_69:
        /*003c*/ 	.word	0x00000000
        /*0040*/ 	.short	0x0000
        /*0042*/ 	.short	0x0000
        /*0044*/ 	.byte	0x00, 0xf5, 0x21, 0x00


	//----- nvinfo : EIATTR_SPARSE_MMA_MASK
	.align		4
.L_70:
        /*0048*/ 	.byte	0x03, 0x50
        /*004a*/ 	.short	0x0000


	//----- nvinfo : EIATTR_MAXREG_COUNT
	.align		4
        /*004c*/ 	.byte	0x03, 0x1b
        /*004e*/ 	.short	0x00ff


	//----- nvinfo : EIATTR_MERCURY_ISA_VERSION
	.align		4
        /*0050*/ 	.byte	0x03, 0x5f
        /*0052*/ 	.short	0x0101


	//----- nvinfo : EIATTR_VRC_CTA_INIT_COUNT
	.align		4
        /*0054*/ 	.byte	0x02, 0x4a
	.zero		1
	.zero		1


	//----- nvinfo : EIATTR_EXIT_INSTR_OFFSETS
	.align		4
        /*0058*/ 	.byte	0x04, 0x1c
        /*005a*/ 	.short	(.L_72 - .L_71)


	//   ....[0]....
.L_71:
        /*005c*/ 	.word	0x00000070


	//   ....[1]....
        /*0060*/ 	.word	0x00000130


	//----- nvinfo : EIATTR_CBANK_PARAM_SIZE
	.align		4
.L_72:
        /*0064*/ 	.byte	0x03, 0x19
        /*0066*/ 	.short	0x001c


	//----- nvinfo : EIATTR_PARAM_CBANK
	.align		4
        /*0068*/ 	.byte	0x04, 0x0a
        /*006a*/ 	.short	(.L_74 - .L_73)
	.align		4
.L_73:
        /*006c*/ 	.word	index@(.nv.constant0._Z14vectorSubtractPKdS0_Pdi)
        /*0070*/ 	.short	0x0380
        /*0072*/ 	.short	0x001c


	//----- nvinfo : EIATTR_SW_WAR
	.align		4
.L_74:
        /*0074*/ 	.byte	0x04, 0x36
        /*0076*/ 	.short	(.L_76 - .L_75)
.L_75:
        /*0078*/ 	.word	0x00000008
.L_76:


//--------------------- .nv.info._Z9vectorAddPKdS0_Pdi --------------------------
	.section	.nv.info._Z9vectorAddPKdS0_Pdi,"",@"SHT_CUDA_INFO"
	.sectionflags	@""
	.align	4


	//----- nvinfo : EIATTR_CUDA_API_VERSION
	.align		4
        /*0000*/ 	.byte	0x04, 0x37
        /*0002*/ 	.short	(.L_78 - .L_77)
.L_77:
        /*0004*/ 	.word	0x00000082


	//----- nvinfo : EIATTR_KPARAM_INFO
	.align		4
.L_78:
        /*0008*/ 	.byte	0x04, 0x17
        /*000a*/ 	.short	(.L_80 - .L_79)
.L_79:
        /*000c*/ 	.word	0x00000000
        /*0010*/ 	.short	0x0003
        /*0012*/ 	.short	0x0018
        /*0014*/ 	.byte	0x00, 0xf0, 0x11, 0x00


	//----- nvinfo : EIATTR_KPARAM_INFO
	.align		4
.L_80:
        /*0018*/ 	.byte	0x04, 0x17
        /*001a*/ 	.short	(.L_82 - .L_81)
.L_81:
        /*001c*/ 	.word	0x00000000
        /*0020*/ 	.short	0x0002
        /*0022*/ 	.short	0x0010
        /*0024*/ 	.byte	0x00, 0xf5, 0x21, 0x00


	//----- nvinfo : EIATTR_KPARAM_INFO
	.align		4
.L_82:
        /*0028*/ 	.byte	0x04, 0x17
        /*002a*/ 	.short	(.L_84 - .L_83)
.L_83:
        /*002c*/ 	.word	0x00000000
        /*0030*/ 	.short	0x0001
        /*0032*/ 	.short	0x0008
        /*0034*/ 	.byte	0x00, 0xf5, 0x21, 0x00


	//----- nvinfo : EIATTR_KPARAM_INFO
	.align		4
.L_84:
        /*0038*/ 	.byte	0x04, 0x17
        /*003a*/ 	.short	(.L_86 - .L_85)
.L_85:
        /*003c*/ 	.word	0x00000000
        /*0040*/ 	.short	0x0000
        /*0042*/ 	.short	0x0000
        /*0044*/ 	.byte	0x00, 0xf5, 0x21, 0x00


	//----- nvinfo : EIATTR_SPARSE_MMA_MASK
	.align		4
.L_86:
        /*0048*/ 	.byte	0x03, 0x50
        /*004a*/ 	.short	0x0000


	//----- nvinfo : EIATTR_MAXREG_COUNT
	.align		4
        /*004c*/ 	.byte	0x03, 0x1b
        /*004e*/ 	.short	0x00ff


	//----- nvinfo : EIATTR_MERCURY_ISA_VERSION
	.align		4
        /*0050*/ 	.byte	0x03, 0x5f
        /*0052*/ 	.short	0x0101


	//----- nvinfo : EIATTR_VRC_CTA_INIT_COUNT
	.align		4
        /*0054*/ 	.byte	0x02, 0x4a
	.zero		1
	.zero		1


	//----- nvinfo : EIATTR_EXIT_INSTR_OFFSETS
	.align		4
        /*0058*/ 	.byte	0x04, 0x1c
        /*005a*/ 	.short	(.L_88 - .L_87)


	//   ....[0]....
.L_87:
        /*005c*/ 	.word	0x00000070


	//   ....[1]....
        /*0060*/ 	.word	0x00000130


	//----- nvinfo : EIATTR_CBANK_PARAM_SIZE
	.align		4
.L_88:
        /*0064*/ 	.byte	0x03, 0x19
        /*0066*/ 	.short	0x001c


	//----- nvinfo : EIATTR_PARAM_CBANK
	.align		4
        /*0068*/ 	.byte	0x04, 0x0a
        /*006a*/ 	.short	(.L_90 - .L_89)
	.align		4
.L_89:
        /*006c*/ 	.word	index@(.nv.constant0._Z9vectorAddPKdS0_Pdi)
        /*0070*/ 	.short	0x0380
        /*0072*/ 	.short	0x001c


	//----- nvinfo : EIATTR_SW_WAR
	.align		4
.L_90:
        /*0074*/ 	.byte	0x04, 0x36
        /*0076*/ 	.short	(.L_92 - .L_91)
.L_91:
        /*0078*/ 	.word	0x00000008
.L_92:


//--------------------- .nv.info._Z12vectorDividePKdS0_Pdi --------------------------
	.section	.nv.info._Z12vectorDividePKdS0_Pdi,"",@"SHT_CUDA_INFO"
	.sectionflags	@""
	.align	4


	//----- nvinfo : EIATTR_CUDA_API_VERSION
	.align		4
        /*0000*/ 	.byte	0x04, 0x37
        /*0002*/ 	.short	(.L_94 - .L_93)
.L_93:
        /*0004*/ 	.word	0x00000082


	//----- nvinfo : EIATTR_KPARAM_INFO
	.align		4
.L_94:
        /*0008*/ 	.byte	0x04, 0x17
        /*000a*/ 	.short	(.L_96 - .L_95)
.L_95:
        /*000c*/ 	.word	0x00000000
        /*0010*/ 	.short	0x0003
        /*0012*/ 	.short	0x0018
        /*0014*/ 	.byte	0x00, 0xf0, 0x11, 0x00


	//----- nvinfo : EIATTR_KPARAM_INFO
	.align		4
.L_96:
        /*0018*/ 	.byte	0x04, 0x17
        /*001a*/ 	.short	(.L_98 - .L_97)
.L_97:
        /*001c*/ 	.word	0x00000000
        /*0020*/ 	.short	0x0002
        /*0022*/ 	.short	0x0010
        /*0024*/ 	.byte	0x00, 0xf5, 0x21, 0x00


	//----- nvinfo : EIATTR_KPARAM_INFO
	.align		4
.L_98:
        /*0028*/ 	.byte	0x04, 0x17
        /*002a*/ 	.short	(.L_100 - .L_99)
.L_99:
        /*002c*/ 	.word	0x00000000
        /*0030*/ 	.short	0x0001
        /*0032*/ 	.short	0x0008
        /*0034*/ 	.byte	0x00, 0xf5, 0x21, 0x00


	//----- nvinfo : EIATTR_KPARAM_INFO
	.align		4
.L_100:
        /*0038*/ 	.byte	0x04, 0x17
        /*003a*/ 	.short	(.L_102 - .L_101)
.L_101:
        /*003c*/ 	.word	0x00000000
        /*0040*/ 	.short	0x0000
        /*0042*/ 	.short	0x0000
        /*0044*/ 	.byte	0x00, 0xf5, 0x21, 0x00


	//----- nvinfo : EIATTR_SPARSE_MMA_MASK
	.align		4
.L_102:
        /*0048*/ 	.byte	0x03, 0x50
        /*004a*/ 	.short	0x0000


	//----- nvinfo : EIATTR_MAXREG_COUNT
	.align		4
        /*004c*/ 	.byte	0x03, 0x1b
        /*004e*/ 	.short	0x00ff


	//----- nvinfo : EIATTR_MERCURY_ISA_VERSION
	.align		4
        /*0050*/ 	.byte	0x03, 0x5f
        /*0052*/ 	.short	0x0101


	//----- nvinfo : EIATTR_VRC_CTA_INIT_COUNT
	.align		4
        /*0054*/ 	.byte	0x02, 0x4a
	.zero		1
	.zero		1


	//----- nvinfo : EIATTR_EXIT_INSTR_OFFSETS
	.align		4
        /*0058*/ 	.byte	0x04, 0x1c
        /*005a*/ 	.short	(.L_104 - .L_103)


	//   ....[0]....
.L_103:
        /*005c*/ 	.word	0x00000070


	//   ....[1]....
        /*0060*/ 	.word	0x00000240


	//----- nvinfo : EIATTR_CRS_STACK_SIZE
	.align		4
.L_104:
        /*0064*/ 	.byte	0x04, 0x1e
        /*0066*/ 	.short	(.L_106 - .L_105)
.L_105:
        /*0068*/ 	.word	0x00000000


	//----- nvinfo : EIATTR_CBANK_PARAM_SIZE
	.align		4
.L_106:
        /*006c*/ 	.byte	0x03, 0x19
        /*006e*/ 	.short	0x001c


	//----- nvinfo : EIATTR_PARAM_CBANK
	.align		4
        /*0070*/ 	.byte	0x04, 0x0a
        /*0072*/ 	.short	(.L_108 - .L_107)
	.align		4
.L_107:
        /*0074*/ 	.word	index@(.nv.constant0._Z12vectorDividePKdS0_Pdi)
        /*0078*/ 	.short	0x0380
        /*007a*/ 	.short	0x001c


	//----- nvinfo : EIATTR_SW_WAR
	.align		4
.L_108:
        /*007c*/ 	.byte	0x04, 0x36
        /*007e*/ 	.short	(.L_110 - .L_109)
.L_109:
        /*0080*/ 	.word	0x00000008
.L_110:


//--------------------- .nv.info._Z14vectorMultiplyPKdS0_Pdi --------------------------
	.section	.nv.info._Z14vectorMultiplyPKdS0_Pdi,"",@"SHT_CUDA_INFO"
	.sectionflags	@""
	.align	4


	//----- nvinfo : EIATTR_CUDA_API_VERSION
	.align		4
        /*0000*/ 	.byte	0x04, 0x37
        /*0002*/ 	.short	(.L_112 - .L_111)
.L_111:
        /*0004*/ 	.word	0x00000082


	//----- nvinfo : EIATTR_KPARAM_INFO
	.align		4
.L_112:
        /*0008*/ 	.byte	0x04, 0x17
        /*000a*/ 	.short	(.L_114 - .L_113)
.L_113:
        /*000c*/ 	.word	0x00000000
        /*0010*/ 	.short	0x0003
        /*0012*/ 	.short	0x0018
        /*0014*/ 	.byte	0x00, 0xf0, 0x11, 0x00


	//----- nvinfo : EIATTR_KPARAM_INFO
	.align		4
.L_114:
        /*0018*/ 	.byte	0x04, 0x17
        /*001a*/ 	.short	(.L_116 - .L_115)
.L_115:
        /*001c*/ 	.word	0x00000000
        /*0020*/ 	.short	0x0002
        /*0022*/ 	.short	0x0010
        /*0024*/ 	.byte	0x00, 0xf5, 0x21, 0x00


	//----- nvinfo : EIATTR_KPARAM_INFO
	.align		4
.L_116:
        /*0028*/ 	.byte	0x04, 0x17
        /*002a*/ 	.short	(.L_118 - .L_117)
.L_117:
        /*002c*/ 	.word	0x00000000
        /*0030*/ 	.short	0x0001
        /*0032*/ 	.short	0x0008
        /*0034*/ 	.byte	0x00, 0xf5, 0x21, 0x00


	//----- nvinfo : EIATTR_KPARAM_INFO
	.align		4
.L_118:
        /*0038*/ 	.byte	0x04, 0x17
        /*003a*/ 	.short	(.L_120 - .L_119)
.L_119:
        /*003c*/ 	.word	0x00000000
        /*0040*/ 	.short	0x0000
        /*0042*/ 	.short	0x0000
        /*0044*/ 	.byte	0x00, 0xf5, 0x21, 0x00


	//----- nvinfo : EIATTR_SPARSE_MMA_MASK
	.align		4
.L_120:
        /*0048*/ 	.byte	0x03, 0x50
        /*004a*/ 	.short	0x0000


	//----- nvinfo : EIATTR_MAXREG_COUNT
	.align		4
        /*004c*/ 	.byte	0x03, 0x1b
        /*004e*/ 	.short	0x00ff


	//----- nvinfo : EIATTR_MERCURY_ISA_VERSION
	.align		4
        /*0050*/ 	.byte	0x03, 0x5f
        /*0052*/ 	.short	0x0101


	//----- nvinfo : EIATTR_VRC_CTA_INIT_COUNT
	.align		4
        /*0054*/ 	.byte	0x02, 0x4a
	.zero		1
	.zero		1


	//----- nvinfo : EIATTR_EXIT_INSTR_OFFSETS
	.align		4
        /*0058*/ 	.byte	0x04, 0x1c
        /*005a*/ 	.short	(.L_122 - .L_121)


	//   ....[0]....
.L_121:
        /*005c*/ 	.word	0x00000070


	//   ....[1]....
        /*0060*/ 	.word	0x00000130


	//----- nvinfo : EIATTR_CBANK_PARAM_SIZE
	.align		4
.L_122:
        /*0064*/ 	.byte	0x03, 0x19
        /*0066*/ 	.short	0x001c


	//----- nvinfo : EIATTR_PARAM_CBANK
	.align		4
        /*0068*/ 	.byte	0x04, 0x0a
        /*006a*/ 	.short	(.L_124 - .L_123)
	.align		4
.L_123:
        /*006c*/ 	.word	index@(.nv.constant0._Z14vectorMultiplyPKdS0_Pdi)
        /*0070*/ 	.short	0x0380
        /*0072*/ 	.short	0x001c


	//----- nvinfo : EIATTR_SW_WAR
	.align		4
.L_124:
        /*0074*/ 	.byte	0x04, 0x36
        /*0076*/ 	.short	(.L_126 - .L_125)
.L_125:
        /*0078*/ 	.word	0x00000008
.L_126:


//--------------------- .nv.callgraph             --------------------------
	.section	.nv.callgraph,"",@"SHT_CUDA_CALLGRAPH"
	.align	4
	.sectionentsize	8
	.align		4
        /*0000*/ 	.word	0x00000000
	.align		4
        /*0004*/ 	.word	0xffffffff
	.align		4
        /*0008*/ 	.word	index@(_Z14matrixMultiplyPKdS0_Pdiiii)
	.align		4
        /*000c*/ 	.word	index@(vprintf)
	.align		4
        /*0010*/ 	.word	0x00000000
	.align		4
        /*0014*/ 	.word	0xfffffffe
	.align		4
        /*0018*/ 	.word	0x00000000
	.align		4
        /*001c*/ 	.word	0xfffffffd
	.align		4
        /*0020*/ 	.word	0x00000000
	.align		4
        /*0024*/ 	.word	0xfffffffc


//--------------------- .nv.constant4             --------------------------
	.section	.nv.constant4,"a",@progbits
	.align	8
	.align		8
.nv.constant4:
        /*0000*/ 	.dword	vprintf
	.align		8
        /*0008*/ 	.dword	$str


//--------------------- .text._Z14matrixMultiplyPKdS0_Pdiiii --------------------------
	.section	.text._Z14matrixMultiplyPKdS0_Pdiiii,"ax",@progbits
	.align	128
        .global         _Z14matrixMultiplyPKdS0_Pdiiii
        .type           _Z14matrixMultiplyPKdS0_Pdiiii,@function
        .size           _Z14matrixMultiplyPKdS0_Pdiiii,(.L_x_18 - _Z14matrixMultiplyPKdS0_Pdiiii)
        .other          _Z14matrixMultiplyPKdS0_Pdiiii,@"STO_CUDA_ENTRY STV_DEFAULT"
_Z14matrixMultiplyPKdS0_Pdiiii:
.text._Z14matrixMultiplyPKdS0_Pdiiii:
[----:B------:R-:W0:Y:S01]  /*0000*/  LDC R1, c[0x0][0x37c] ;  /* 0x0000df00ff017b82 */ /* 0x000e220000000800 */
[----:B------:R-:W1:Y:S01]  /*0010*/  S2R R3, SR_TID.X ;  /* 0x0000000000037919 */ /* 0x000e620000002100 */
[----:B------:R-:W2:Y:S06]  /*0020*/  LDCU UR5, c[0x0][0x2fc] ;  /* 0x00005f80ff0577ac */ /* 0x000eac0008000800 */
[----:B------:R-:W1:Y:S01]  /*0030*/  LDC R16, c[0x0][0x360] ;  /* 0x0000d800ff107b82 */ /* 0x000e620000000800 */
[----:B0-----:R-:W-:Y:S01]  /*0040*/  VIADD R1, R1, 0xfffffff8 ;  /* 0xfffffff801017836 */ /* 0x001fe20000000000 */
[----:B------:R-:W0:Y:S06]  /*0050*/  S2R R0, SR_TID.Y ;  /* 0x0000000000007919 */ /* 0x000e2c0000002200 */
[----:B------:R-:W1:Y:S08]  /*0060*/  S2UR UR4, SR_CTAID.X ;  /* 0x00000000000479c3 */ /* 0x000e700000002500 */
[----:B------:R-:W0:Y:S08]  /*0070*/  S2UR UR6, SR_CTAID.Y ;  /* 0x00000000000679c3 */ /* 0x000e300000002600 */
[----:B------:R-:W0:Y:S01]  /*0080*/  LDC R17, c[0x0][0x364] ;  /* 0x0000d900ff117b82 */ /* 0x000e220000000800 */
[----:B-1----:R-:W-:Y:S01]  /*0090*/  IMAD R16, R16, UR4, R3 ;  /* 0x0000000410107c24 */ /* 0x002fe2000f8e0203 */
[----:B------:R-:W1:Y:S01]  /*00a0*/  LDCU UR4, c[0x0][0x2f8] ;  /* 0x00005f00ff0477ac */ /* 0x000e620008000800 */
[----:B0-----:R-:W-:Y:S01]  /*00b0*/  IMAD R17, R17, UR6, R0 ;  /* 0x0000000611117c24 */ /* 0x001fe2000f8e0200 */
[----:B------:R-:W-:Y:S01]  /*00c0*/  MOV R0, 0x0 ;  /* 0x0000000000007802 */ /* 0x000fe20000000f00 */
[----:B------:R-:W0:Y:S01]  /*00d0*/  LDCU.64 UR6, c[0x4][0x8] ;  /* 0x01000100ff0677ac */ /* 0x000e220008000a00 */
[----:B-1----:R-:W-:-:S02]  /*00e0*/  IADD3 R6, P0, PT, R1, UR4, RZ ;  /* 0x0000000401067c10 */ /* 0x002fc4000ff1e0ff */
[----:B------:R1:W3:Y:S01]  /*00f0*/  LDC.64 R2, c[0x4][R0] ;  /* 0x0100000000027b82 */ /* 0x0002e20000000a00 */
[----:B------:R1:W-:Y:S02]  /*0100*/  STL.64 [R1], R16 ;  /* 0x0000001001007387 */ /* 0x0003e40000100a00 */
[----:B--2---:R-:W-:Y:S02]  /*0110*/  IMAD.X R7, RZ, RZ, UR5, P0 ;  /* 0x00000005ff077e24 */ /* 0x004fe400080e06ff */
[----:B0-----:R-:W-:Y:S02]  /*0120*/  IMAD.U32 R4, RZ, RZ, UR6 ;  /* 0x00000006ff047e24 */ /* 0x001fe4000f8e00ff */
[----:B-1----:R-:W-:-:S07]  /*0130*/  IMAD.U32 R5, RZ, RZ, UR7 ;  /* 0x00000007ff057e24 */ /* 0x002fce000f8e00ff */
[----:B------:R-:W-:-:S07]  /*0140*/  LEPC R20, `(.L_x_0) ;  /* 0x000000001014794e */ /* 0x000fce0000000000 */
[----:B---3--:R-:W-:Y:S05]  /*0150*/  CALL.ABS.NOINC R2 ;  /* 0x0000000002007343 */ /* 0x008fea0003c00000 */
.L_x_0:
[----:B------:R-:W0:Y:S08]  /*0160*/  LDC R0, c[0x0][0x3a4] ;  /* 0x0000e900ff007b82 */ /* 0x000e300000000800 */
[----:B------:R-:W1:Y:S01]  /*0170*/  LDC R3, c[0x0][0x398] ;  /* 0x0000e600ff037b82 */ /* 0x000e620000000800 */
[----:B0-----:R-:W-:-:S04]  /*0180*/  ISETP.GE.AND P0, PT, R17, R0, PT ;  /* 0x000000001100720c */ /* 0x001fc80003f06270 */
[----:B-1----:R-:W-:-:S13]  /*0190*/  ISETP.GE.OR P0, PT, R16, R3, P0 ;  /* 0x000000031000720c */ /* 0x002fda0000706670 */
[----:B------:R-:W-:Y:S05]  /*01a0*/  @P0 EXIT ;  /* 0x000000000000094d */ /* 0x000fea0003800000 */
[----:B------:R-:W0:Y:S01]  /*01b0*/  LDC.64 R6, c[0x0][0x358] ;  /* 0x0000d600ff067b82 */ /* 0x000e220000000a00 */
[----:B------:R-:W-:Y:S02]  /*01c0*/  ISETP.GE.AND P0, PT, R3, 0x1, PT ;  /* 0x000000010300780c */ /* 0x000fe40003f06270 */
[----:B------:R-:W-:-:S11]  /*01d0*/  CS2R R18, SRZ ;  /* 0x0000000000127805 */ /* 0x000fd6000001ff00 */
[----:B------:R-:W-:Y:S05]  /*01e0*/  @!P0 BRA `(.L_x_1) ;  /* 0x0000000800248947 */ /* 0x000fea0003800000 */
[----:B------:R-:W1:Y:S01]  /*01f0*/  LDCU UR4, c[0x0][0x39c] ;  /* 0x00007380ff0477ac */ /* 0x000e620008000800 */
[C---:B------:R-:W-:Y:S01]  /*0200*/  ISETP.GE.U32.AND P1, PT, R3.reuse, 0x8, PT ;  /* 0x000000080300780c */ /* 0x040fe20003f26070 */
[----:B------:R-:W-:Y:S01]  /*0210*/  IMAD.MOV.U32 R5, RZ, RZ, RZ ;  /* 0x000000ffff057224 */ /* 0x000fe200078e00ff */
[----:B------:R-:W-:Y:S02]  /*0220*/  LOP3.LUT R4, R3, 0x7, RZ, 0xc0, !PT ;  /* 0x0000000703047812 */ /* 0x000fe400078ec0ff */
[----:B------:R-:W-:Y:S02]  /*0230*/  CS2R R18, SRZ ;  /* 0x0000000000127805 */ /* 0x000fe4000001ff00 */
[----:B------:R-:W-:Y:S01]  /*0240*/  ISETP.NE.AND P0, PT, R4, RZ, PT ;  /* 0x000000ff0400720c */ /* 0x000fe20003f05270 */
[----:B-1----:R-:W-:-:S06]  /*0250*/  IMAD R24, R16, UR4, RZ ;  /* 0x0000000410187c24 */ /* 0x002fcc000f8e02ff */
[----:B------:R-:W-:Y:S06]  /*0260*/  @!P1 BRA `(.L_x_2) ;  /* 0x0000000000dc9947 */ /* 0x000fec0003800000 */
[----:B------:R-:W-:Y:S01]  /*0270*/  LOP3.LUT R5, R3, 0x7ffffff8, RZ, 0xc0, !PT ;  /* 0x7ffffff803057812 */ /* 0x000fe200078ec0ff */
[----:B------:R-:W-:Y:S01]  /*0280*/  BSSY.RECONVERGENT B0, `(.L_x_2) ;  /* 0x0000035000007945 */ /* 0x000fe20003800200 */
[----:B------:R-:W-:Y:S01]  /*0290*/  IMAD.MOV.U32 R2, RZ, RZ, R24 ;  /* 0x000000ffff027224 */ /* 0x000fe200078e0018 */
[----:B------:R-:W-:Y:S01]  /*02a0*/  CS2R R18, SRZ ;  /* 0x0000000000127805 */ /* 0x000fe2000001ff00 */
[----:B------:R-:W-:Y:S02]  /*02b0*/  IMAD.MOV.U32 R25, RZ, RZ, R17 ;  /* 0x000000ffff197224 */ /* 0x000fe400078e0011 */
[----:B------:R-:W-:-:S07]  /*02c0*/  IMAD.MOV R26, RZ, RZ, -R5 ;  /* 0x000000ffff1a7224 */ /* 0x000fce00078e0a05 */
.L_x_3:
[----:B------:R-:W1:Y:S01]  /*02d0*/  LDC.64 R28, c[0x0][0x380] ;  /* 0x0000e000ff1c7b82 */ /* 0x000e620000000a00 */
[C---:B0-----:R-:W-:Y:S02]  /*02e0*/  R2UR UR4, R6.reuse ;  /* 0x00000000060472ca */ /* 0x041fe400000e0000 */
[C---:B------:R-:W-:Y:S02]  /*02f0*/  R2UR UR5, R7.reuse ;  /* 0x00000000070572ca */ /* 0x040fe400000e0000 */
[----:B------:R-:W-:Y:S02]  /*0300*/  R2UR UR6, R6 ;  /* 0x00000000060672ca */ /* 0x000fe400000e0000 */
[----:B------:R-:W-:Y:S01]  /*0310*/  R2UR UR7, R7 ;  /* 0x00000000070772ca */ /* 0x000fe200000e0000 */
[----:B------:R-:W0:Y:S01]  /*0320*/  LDC.64 R22, c[0x0][0x388] ;  /* 0x0000e200ff167b82 */ /* 0x000e220000000a00 */
[----:B-1----:R-:W-:-:S07]  /*0330*/  IMAD.WIDE R28, R2, 0x8, R28 ;  /* 0x00000008021c7825 */ /* 0x002fce00078e021c */
[----:B------:R-:W2:Y:S01]  /*0340*/  LDG.E.64 R8, desc[UR4][R28.64] ;  /* 0x000000041c087981 */ /* 0x000ea2000c1e1b00 */
[----:B0-----:R-:W-:Y:S01]  /*0350*/  IMAD.WIDE R22, R25, 0x8, R22 ;  /* 0x0000000819167825 */ /* 0x001fe200078e0216 */
[----:B------:R-:W-:Y:S02]  /*0360*/  R2UR UR8, R6 ;  /* 0x00000000060872ca */ /* 0x000fe400000e0000 */
[----:B------:R-:W3:Y:S04]  /*0370*/  LDG.E.64 R10, desc[UR4][R28.64+0x8] ;  /* 0x000008041c0a7981 */ /* 0x000ee8000c1e1b00 */
[----:B------:R-:W2:Y:S01]  /*0380*/  LDG.E.64 R14, desc[UR6][R22.64] ;  /* 0x00000006160e7981 */ /* 0x000ea2000c1e1b00 */
[----:B------:R-:W-:Y:S01]  /*0390*/  IMAD.WIDE R20, R0, 0x8, R22 ;  /* 0x0000000800147825 */ /* 0x000fe200078e0216 */
[----:B------:R-:W-:-:S02]  /*03a0*/  R2UR UR9, R7 ;  /* 0x00000000070972ca */ /* 0x000fc400000e0000 */
[----:B------:R-:W-:Y:S02]  /*03b0*/  R2UR UR10, R6 ;  /* 0x00000000060a72ca */ /* 0x000fe400000e0000 */
[----:B------:R-:W-:Y:S01]  /*03c0*/  R2UR UR11, R7 ;  /* 0x00000000070b72ca */ /* 0x000fe200000e0000 */
[----:B------:R0:W3:Y:S02]  /*03d0*/  LDG.E.64 R12, desc[UR6][R20.64] ;  /* 0x00000006140c7981 */ /* 0x0000e4000c1e1b00 */
[----:B0-----:R-:W-:Y:S01]  /*03e0*/  IMAD.WIDE R20, R0, 0x8, R20 ;  /* 0x0000000800147825 */ /* 0x001fe200078e0214 */
[----:B--2---:R-:W-:-:S05]  /*03f0*/  DFMA R14, R8, R14, R18 ;  /* 0x0000000e080e722b */ /* 0x004fca0000000012 */
[----:B------:R-:W2:Y:S04]  /*0400*/  LDG.E.64 R8, desc[UR8][R28.64+0x10] ;  /* 0x000010081c087981 */ /* 0x000ea8000c1e1b00 */
[----:B------:R-:W2:Y:S01]  /*0410*/  LDG.E.64 R18, desc[UR10][R20.64] ;  /* 0x0000000a14127981 */ /* 0x000ea2000c1e1b00 */
[C---:B------:R-:W-:Y:S01]  /*0420*/  IMAD.WIDE R22, R0.reuse, 0x8, R20 ;  /* 0x0000000800167825 */ /* 0x040fe200078e0214 */
[----:B---3--:R-:W-:Y:S02]  /*0430*/  DFMA R12, R10, R12, R14 ;  /* 0x0000000c0a0c722b */ /* 0x008fe4000000000e */
[----:B------:R-:W3:Y:S04]  /*0440*/  LDG.E.64 R14, desc[UR4][R28.64+0x18] ;  /* 0x000018041c0e7981 */ /* 0x000ee8000c1e1b00 */
[----:B------:R-:W3:Y:S04]  /*0450*/  LDG.E.64 R10, desc[UR6][R22.64] ;  /* 0x00000006160a7981 */ /* 0x000ee8000c1e1b00 */
[----:B------:R-:W4:Y:S01]  /*0460*/  LDG.E.64 R20, desc[UR8][R28.64+0x20] ;  /* 0x000020081c147981 */ /* 0x000f22000c1e1b00 */
[----:B--2---:R-:W-:Y:S01]  /*0470*/  DFMA R18, R8, R18, R12 ;  /* 0x000000120812722b */ /* 0x004fe2000000000c */
[----:B------:R-:W-:-:S05]  /*0480*/  IMAD.WIDE R12, R0, 0x8, R22 ;  /* 0x00000008000c7825 */ /* 0x000fca00078e0216 */
[----:B------:R-:W4:Y:S02]  /*0490*/  LDG.E.64 R8, desc[UR10][R12.64] ;  /* 0x0000000a0c087981 */ /* 0x000f24000c1e1b00 */
[----:B---3--:R-:W-:Y:S01]  /*04a0*/  DFMA R14, R14, R10, R18 ;  /* 0x0000000a0e0e722b */ /* 0x008fe20000000012 */
[----:B------:R-:W-:-:S05]  /*04b0*/  IMAD.WIDE R10, R0, 0x8, R12 ;  /* 0x00000008000a7825 */ /* 0x000fca00078e020c */
[----:B------:R-:W2:Y:S02]  /*04c0*/  LDG.E.64 R18, desc[UR6][R10.64] ;  /* 0x000000060a127981 */ /* 0x000ea4000c1e1b00 */
[----:B----4-:R-:W-:Y:S02]  /*04d0*/  DFMA R20, R20, R8, R14 ;  /* 0x000000081414722b */ /* 0x010fe4000000000e */
[----:B------:R-:W2:Y:S01]  /*04e0*/  LDG.E.64 R14, desc[UR4][R28.64+0x28] ;  /* 0x000028041c0e7981 */ /* 0x000ea2000c1e1b00 */
[----:B------:R-:W-:-:S03]  /*04f0*/  IMAD.WIDE R8, R0, 0x8, R10 ;  /* 0x0000000800087825 */ /* 0x000fc600078e020a */
[----:B------:R-:W3:Y:S04]  /*0500*/  LDG.E.64 R10, desc[UR8][R28.64+0x30] ;  /* 0x000030081c0a7981 */ /* 0x000ee8000c1e1b00 */
[----:B------:R-:W3:Y:S01]  /*0510*/  LDG.E.64 R12, desc[UR10][R8.64] ;  /* 0x0000000a080c7981 */ /* 0x000ee2000c1e1b00 */
[----:B------:R-:W-:-:S06]  /*0520*/  IMAD.WIDE R22, R0, 0x8, R8 ;  /* 0x0000000800167825 */ /* 0x000fcc00078e0208 */
[----:B------:R-:W4:Y:S04]  /*0530*/  LDG.E.64 R22, desc[UR6][R22.64] ;  /* 0x0000000616167981 */ /* 0x000f28000c1e1b00 */
[----:B------:R-:W4:Y:S01]  /*0540*/  LDG.E.64 R8, desc[UR4][R28.64+0x38] ;  /* 0x000038041c087981 */ /* 0x000f22000c1e1b00 */
[----:B------:R-:W-:-:S05]  /*0550*/  VIADD R26, R26, 0x8 ;  /* 0x000000081a1a7836 */ /* 0x000fca0000000000 */
[----:B------:R-:W-:Y:S01]  /*0560*/  ISETP.NE.AND P1, PT, R26, RZ, PT ;  /* 0x000000ff1a00720c */ /* 0x000fe20003f25270 */
[----:B------:R-:W-:Y:S02]  /*0570*/  VIADD R2, R2, 0x8 ;  /* 0x0000000802027836 */ /* 0x000fe40000000000 */
[----:B------:R-:W-:Y:S01]  /*0580*/  IMAD R25, R0, 0x8, R25 ;  /* 0x0000000800197824 */ /* 0x000fe200078e0219 */
[----:B--2---:R-:W-:-:S08]  /*0590*/  DFMA R14, R14, R18, R20 ;  /* 0x000000120e0e722b */ /* 0x004fd00000000014 */
[----:B---3--:R-:W-:-:S08]  /*05a0*/  DFMA R12, R10, R12, R14 ;  /* 0x0000000c0a0c722b */ /* 0x008fd0000000000e */
[----:B----4-:R-:W-:Y:S01]  /*05b0*/  DFMA R18, R8, R22, R12 ;  /* 0x000000160812722b */ /* 0x010fe2000000000c */
[----:B------:R-:W-:Y:S10]  /*05c0*/  @P1 BRA `(.L_x_3) ;  /* 0xfffffffc00401947 */ /* 0x000ff4000383ffff */
[----:B------:R-:W-:Y:S05]  /*05d0*/  BSYNC.RECONVERGENT B0 ;  /* 0x0000000000007941 */ /* 0x000fea0003800200 */
.L_x_2:
[----:B------:R-:W-:Y:S05]  /*05e0*/  @!P0 BRA `(.L_x_1) ;  /* 0x0000000400248947 */ /* 0x000fea0003800000 */
[----:B------:R-:W-:Y:S02]  /*05f0*/  ISETP.GE.U32.AND P0, PT, R4, 0x4, PT ;  /* 0x000000040400780c */ /* 0x000fe40003f06070 */
[----:B------:R-:W-:-:S04]  /*0600*/  LOP3.LUT R2, R3, 0x3, RZ, 0xc0, !PT ;  /* 0x0000000303027812 */ /* 0x000fc800078ec0ff */
[----:B------:R-:W-:-:S07]  /*0610*/  ISETP.NE.AND P1, PT, R2, RZ, PT ;  /* 0x000000ff0200720c */ /* 0x000fce0003f25270 */
[----:B------:R-:W-:Y:S06]  /*0620*/  @!P0 BRA `(.L_x_4) ;  /* 0x0000000000788947 */ /* 0x000fec0003800000 */
[----:B------:R-:W1:Y:S01]  /*0630*/  LDC.64 R12, c[0x0][0x380] ;  /* 0x0000e000ff0c7b82 */ /* 0x000e620000000a00 */
[----:B0-----:R-:W-:Y:S01]  /*0640*/  R2UR UR4, R6 ;  /* 0x00000000060472ca */ /* 0x001fe200000e0000 */
[----:B------:R-:W-:Y:S01]  /*0650*/  IMAD.IADD R9, R24, 0x1, R5 ;  /* 0x0000000118097824 */ /* 0x000fe200078e0205 */
[----:B------:R-:W-:Y:S01]  /*0660*/  R2UR UR5, R7 ;  /* 0x00000000070572ca */ /* 0x000fe200000e0000 */
[----:B------:R-:W-:Y:S01]  /*0670*/  IMAD R11, R5, R0, R17 ;  /* 0x00000000050b7224 */ /* 0x000fe200078e0211 */
        /* <DEDUP_REMOVED lines=9> */
[C---:B------:R-:W-:Y:S01]  /*0710*/  R2UR UR9, R7.reuse ;  /* 0x00000000070972ca */ /* 0x040fe200000e0000 */
[----:B------:R-:W-:Y:S01]  /*0720*/  IMAD.WIDE R14, R0, 0x8, R26 ;  /* 0x00000008000e7825 */ /* 0x000fe200078e021a */
[----:B------:R-:W-:Y:S01]  /*0730*/  R2UR UR10, R6 ;  /* 0x00000000060a72ca */ /* 0x000fe200000e0000 */
[----:B------:R-:W4:Y:S01]  /*0740*/  LDG.E.64 R28, desc[UR4][R12.64+0x18] ;  /* 0x000018040c1c7981 */ /* 0x000f22000c1e1b00 */
[----:B------:R-:W-:-:S03]  /*0750*/  R2UR UR11, R7 ;  /* 0x00000000070b72ca */ /* 0x000fc600000e0000 */
[----:B------:R0:W3:Y:S02]  /*0760*/  LDG.E.64 R10, desc[UR6][R14.64] ;  /* 0x000000060e0a7981 */ /* 0x0000e4000c1e1b00 */
[----:B0-----:R-:W-:-:S04]  /*0770*/  IMAD.WIDE R14, R0, 0x8, R14 ;  /* 0x00000008000e7825 */ /* 0x001fc800078e020e */
[----:B------:R-:W-:-:S06]  /*0780*/  IMAD.WIDE R26, R0, 0x8, R14 ;  /* 0x00000008001a7825 */ /* 0x000fcc00078e020e */
[----:B------:R-:W4:Y:S01]  /*0790*/  LDG.E.64 R26, desc[UR6][R26.64] ;  /* 0x000000061a1a7981 */ /* 0x000f22000c1e1b00 */
[----:B--2---:R-:W-:-:S03]  /*07a0*/  DFMA R18, R20, R22, R18 ;  /* 0x000000161412722b */ /* 0x004fc60000000012 */
[----:B------:R-:W2:Y:S04]  /*07b0*/  LDG.E.64 R20, desc[UR8][R12.64+0x10] ;  /* 0x000010080c147981 */ /* 0x000ea8000c1e1b00 */
[----:B------:R-:W2:Y:S01]  /*07c0*/  LDG.E.64 R22, desc[UR10][R14.64] ;  /* 0x0000000a0e167981 */ /* 0x000ea2000c1e1b00 */
[----:B---3--:R-:W-:Y:S01]  /*07d0*/  DFMA R8, R8, R10, R18 ;  /* 0x0000000a0808722b */ /* 0x008fe20000000012 */
[----:B------:R-:W-:-:S07]  /*07e0*/  VIADD R5, R5, 0x4 ;  /* 0x0000000405057836 */ /* 0x000fce0000000000 */
[----:B--2---:R-:W-:-:S08]  /*07f0*/  DFMA R8, R20, R22, R8 ;  /* 0x000000161408722b */ /* 0x004fd00000000008 */
[----:B----4-:R-:W-:-:S11]  /*0800*/  DFMA R18, R28, R26, R8 ;  /* 0x0000001a1c12722b */ /* 0x010fd60000000008 */
.L_x_4:
[----:B------:R-:W-:Y:S05]  /*0810*/  @!P1 BRA `(.L_x_1) ;  /* 0x0000000000989947 */ /* 0x000fea0003800000 */
[----:B------:R-:W1:Y:S01]  /*0820*/  LDC.64 R20, c[0x0][0x380] ;  /* 0x0000e000ff147b82 */ /* 0x000e620000000a00 */
[----:B------:R-:W-:Y:S02]  /*0830*/  ISETP.NE.AND P0, PT, R2, 0x1, PT ;  /* 0x000000010200780c */ /* 0x000fe40003f05270 */
[----:B------:R-:W-:-:S04]  /*0840*/  LOP3.LUT R4, R3, 0x1, RZ, 0xc0, !PT ;  /* 0x0000000103047812 */ /* 0x000fc800078ec0ff */
[----:B------:R-:W-:Y:S01]  /*0850*/  ISETP.NE.U32.AND P1, PT, R4, 0x1, PT ;  /* 0x000000010400780c */ /* 0x000fe20003f25070 */
[----:B------:R-:W2:Y:S06]  /*0860*/  LDC.64 R10, c[0x0][0x388] ;  /* 0x0000e200ff0a7b82 */ /* 0x000eac0000000a00 */
[----:B0-----:R-:W-:Y:S01]  /*0870*/  @P0 R2UR UR4, R6 ;  /* 0x00000000060402ca */ /* 0x001fe200000e0000 */
[----:B------:R-:W-:Y:S01]  /*0880*/  @P0 IMAD.IADD R13, R24, 0x1, R5 ;  /* 0x00000001180d0824 */ /* 0x000fe200078e0205 */
[----:B------:R-:W0:Y:S01]  /*0890*/  LDC.64 R2, c[0x0][0x380] ;  /* 0x0000e000ff027b82 */ /* 0x000e220000000a00 */
[----:B------:R-:W-:Y:S01]  /*08a0*/  @P0 R2UR UR5, R7 ;  /* 0x00000000070502ca */ /* 0x000fe200000e0000 */
[C---:B------:R-:W-:Y:S01]  /*08b0*/  @P0 IMAD R23, R5.reuse, R0, R17 ;  /* 0x0000000005170224 */ /* 0x040fe200078e0211 */
[----:B------:R-:W-:Y:S01]  /*08c0*/  @P0 R2UR UR6, R6 ;  /* 0x00000000060602ca */ /* 0x000fe200000e0000 */
[----:B------:R-:W-:Y:S01]  /*08d0*/  @P0 VIADD R5, R5, 0x2 ;  /* 0x0000000205050836 */ /* 0x000fe20000000000 */
[----:B------:R-:W-:-:S02]  /*08e0*/  @P0 R2UR UR7, R7 ;  /* 0x00000000070702ca */ /* 0x000fc400000e0000 */
[C---:B------:R-:W-:Y:S01]  /*08f0*/  @P0 R2UR UR8, R6.reuse ;  /* 0x00000000060802ca */ /* 0x040fe200000e0000 */
[----:B------:R-:W3:Y:S01]  /*0900*/  LDC.64 R8, c[0x0][0x388] ;  /* 0x0000e200ff087b82 */ /* 0x000ee20000000a00 */
[----:B-1----:R-:W-:Y:S01]  /*0910*/  @P0 IMAD.WIDE R20, R13, 0x8, R20 ;  /* 0x000000080d140825 */ /* 0x002fe200078e0214 */
[C---:B------:R-:W-:Y:S02]  /*0920*/  @P0 R2UR UR9, R7.reuse ;  /* 0x00000000070902ca */ /* 0x040fe400000e0000 */
[C---:B------:R-:W-:Y:S02]  /*0930*/  @P0 R2UR UR10, R6.reuse ;  /* 0x00000000060a02ca */ /* 0x040fe400000e0000 */
[----:B------:R-:W-:Y:S01]  /*0940*/  @P0 R2UR UR11, R7 ;  /* 0x00000000070b02ca */ /* 0x000fe200000e0000 */
[----:B------:R-:W4:Y:S01]  /*0950*/  @P0 LDG.E.64 R12, desc[UR4][R20.64] ;  /* 0x00000004140c0981 */ /* 0x000f22000c1e1b00 */
[----:B--2---:R-:W-:Y:S01]  /*0960*/  @P0 IMAD.WIDE R22, R23, 0x8, R10 ;  /* 0x0000000817160825 */ /* 0x004fe200078e020a */
[----:B------:R-:W-:-:S04]  /*0970*/  @!P1 R2UR UR4, R6 ;  /* 0x00000000060492ca */ /* 0x000fc800000e0000 */
[----:B------:R-:W4:Y:S01]  /*0980*/  @P0 LDG.E.64 R10, desc[UR6][R22.64] ;  /* 0x00000006160a0981 */ /* 0x000f22000c1e1b00 */
[----:B------:R-:W-:Y:S01]  /*0990*/  @P0 IMAD.WIDE R14, R0, 0x8, R22 ;  /* 0x00000008000e0825 */ /* 0x000fe200078e0216 */
[C---:B------:R-:W-:Y:S02]  /*09a0*/  @!P1 R2UR UR5, R7.reuse ;  /* 0x00000000070592ca */ /* 0x040fe400000e0000 */
[----:B------:R-:W-:Y:S02]  /*09b0*/  @!P1 R2UR UR6, R6 ;  /* 0x00000000060692ca */ /* 0x000fe400000e0000 */
[----:B------:R-:W-:Y:S01]  /*09c0*/  @!P1 R2UR UR7, R7 ;  /* 0x00000000070792ca */ /* 0x000fe200000e0000 */
[----:B------:R-:W-:Y:S01]  /*09d0*/  @!P1 IMAD.IADD R25, R24, 0x1, R5 ;  /* 0x0000000118199824 */ /* 0x000fe200078e0205 */
[----:B------:R-:W2:Y:S01]  /*09e0*/  @P0 LDG.E.64 R14, desc[UR10][R14.64] ;  /* 0x0000000a0e0e0981 */ /* 0x000ea2000c1e1b00 */
[----:B------:R-:W-:-:S03]  /*09f0*/  @!P1 IMAD R27, R5, R0, R17 ;  /* 0x00000000051b9224 */ /* 0x000fc600078e0211 */
[----:B------:R-:W2:Y:S01]  /*0a00*/  @P0 LDG.E.64 R4, desc[UR8][R20.64+0x8] ;  /* 0x0000080814040981 */ /* 0x000ea2000c1e1b00 */
[----:B0-----:R-:W-:-:S04]  /*0a10*/  @!P1 IMAD.WIDE R2, R25, 0x8, R2 ;  /* 0x0000000819029825 */ /* 0x001fc800078e0202 */
[----:B---3--:R-:W-:Y:S02]  /*0a20*/  @!P1 IMAD.WIDE R8, R27, 0x8, R8 ;  /* 0x000000081b089825 */ /* 0x008fe400078e0208 */
[----:B------:R-:W3:Y:S04]  /*0a30*/  @!P1 LDG.E.64 R2, desc[UR4][R2.64] ;  /* 0x0000000402029981 */ /* 0x000ee8000c1e1b00 */
[----:B------:R-:W3:Y:S01]  /*0a40*/  @!P1 LDG.E.64 R8, desc[UR6][R8.64] ;  /* 0x0000000608089981 */ /* 0x000ee2000c1e1b00 */
[----:B----4-:R-:W-:-:S08]  /*0a50*/  @P0 DFMA R10, R12, R10, R18 ;  /* 0x0000000a0c0a022b */ /* 0x010fd00000000012 */
[----:B--2---:R-:W-:-:S08]  /*0a60*/  @P0 DFMA R18, R4, R14, R10 ;  /* 0x0000000e0412022b */ /* 0x004fd0000000000a */
[----:B---3--:R-:W-:-:S11]  /*0a70*/  @!P1 DFMA R18, R2, R8, R18 ;  /* 0x000000080212922b */ /* 0x008fd60000000012 */
.L_x_1:
[----:B------:R-:W1:Y:S01]  /*0a80*/  LDC.64 R2, c[0x0][0x390] ;  /* 0x0000e400ff027b82 */ /* 0x000e620000000a00 */
[----:B0-----:R-:W-:Y:S01]  /*0a90*/  R2UR UR4, R6 ;  /* 0x00000000060472ca */ /* 0x001fe200000e0000 */
[----:B------:R-:W-:Y:S01]  /*0aa0*/  IMAD R17, R16, R0, R17 ;  /* 0x0000000010117224 */ /* 0x000fe200078e0211 */
[----:B------:R-:W-:-:S03]  /*0ab0*/  R2UR UR5, R7 ;  /* 0x00000000070572ca */ /* 0x000fc600000e0000 */
[----:B-1----:R-:W-:-:S10]  /*0ac0*/  IMAD.WIDE R2, R17, 0x8, R2 ;  /* 0x0000000811027825 */ /* 0x002fd400078e0202 */
[----:B------:R-:W-:Y:S01]  /*0ad0*/  STG.E.64 desc[UR4][R2.64], R18 ;  /* 0x0000001202007986 */ /* 0x000fe2000c101b04 */
[----:B------:R-:W-:Y:S05]  /*0ae0*/  EXIT ;  /* 0x000000000000794d */ /* 0x000fea0003800000 */
.L_x_5:
[----:B------:R-:W-:-:S00]  /*0af0*/  BRA `(.L_x_5) ;  /* 0xfffffffc00fc7947 */ /* 0x000fc0000383ffff */
[----:B------:R-:W-:-:S00]  /*0b00*/  NOP ;  /* 0x0000000000007918 */ /* 0x000fc00000000000 */
[----:B------:R-:W-:-:S00]  /*0b10*/  NOP ;  /* 0x0000000000007918 */ /* 0x000fc00000000000 */
[----:B------:R-:W-:-:S00]  /*0b20*/  NOP ;  /* 0x0000000000007918 */ /* 0x000fc00000000000 */
[----:B------:R-:W-:-:S00]  /*0b30*/  NOP ;  /* 0x0000000000007918 */ /* 0x000fc00000000000 */
[----:B------:R-:W-:-:S00]  /*0b40*/  NOP ;  /* 0x0000000000007918 */ /* 0x000fc00000000000 */
[----:B------:R-:W-:-:S00]  /*0b50*/  NOP ;  /* 0x0000000000007918 */ /* 0x000fc00000000000 */
[----:B------:R-:W-:-:S00]  /*0b60*/  NOP ;  /* 0x0000000000007918 */ /* 0x000fc00000000000 */
[----:B------:R-:W-:-:S00]  /*0b70*/  NOP ;  /* 0x0000000000007918 */ /* 0x000fc00000000000 */
.L_x_18:


//--------------------- .text._Z14vectorSubtractPKdS0_Pdi --------------------------
	.section	.text._Z14vectorSubtractPKdS0_Pdi,"ax",@progbits
	.align	128
        .global         _Z14vectorSubtractPKdS0_Pdi
        .type           _Z14vectorSubtractPKdS0_Pdi,@function
        .size           _Z14vectorSubtractPKdS0_Pdi,(.L_x_19 - _Z14vectorSubtractPKdS0_Pdi)
        .other          _Z14vectorSubtractPKdS0_Pdi,@"STO_CUDA_ENTRY STV_DEFAULT"
_Z14vectorSubtractPKdS0_Pdi:
.text._Z14vectorSubtractPKdS0_Pdi:
[----:B------:R-:W-:Y:S01]  /*0000*/  LDC R1, c[0x0][0x37c] ;  /* 0x0000df00ff017b82 */ /* 0x000fe20000000800 */
[----:B------:R-:W0:Y:S01]  /*0010*/  S2R R11, SR_CTAID.X ;  /* 0x00000000000b7919 */ /* 0x000e220000002500 */
[----:B------:R-:W0:Y:S01]  /*0020*/  LDCU UR4, c[0x0][0x360] ;  /* 0x00006c00ff0477ac */ /* 0x000e220008000800 */
[----:B------:R-:W0:Y:S01]  /*0030*/  S2R R0, SR_TID.X ;  /* 0x0000000000007919 */ /* 0x000e220000002100 */
[----:B------:R-:W1:Y:S01]  /*0040*/  LDCU UR5, c[0x0][0x398] ;  /* 0x00007300ff0577ac */ /* 0x000e620008000800 */
[----:B0-----:R-:W-:-:S05]  /*0050*/  IMAD R11, R11, UR4, R0 ;  /* 0x000000040b0b7c24 */ /* 0x001fca000f8e0200 */
[----:B-1----:R-:W-:-:S13]  /*0060*/  ISETP.GE.AND P0, PT, R11, UR5, PT ;  /* 0x000000050b007c0c */ /* 0x002fda000bf06270 */
[----:B------:R-:W-:Y:S05]  /*0070*/  @P0 EXIT ;  /* 0x000000000000094d */ /* 0x000fea0003800000 */
[----:B------:R-:W0:Y:S01]  /*0080*/  LDC.64 R2, c[0x0][0x380] ;  /* 0x0000e000ff027b82 */ /* 0x000e220000000a00 */
[----:B------:R-:W1:Y:S07]  /*0090*/  LDCU.64 UR4, c[0x0][0x358] ;  /* 0x00006b00ff0477ac */ /* 0x000e6e0008000a00 */
[----:B------:R-:W2:Y:S08]  /*00a0*/  LDC.64 R4, c[0x0][0x388] ;  /* 0x0000e200ff047b82 */ /* 0x000eb00000000a00 */
[----:B------:R-:W3:Y:S01]  /*00b0*/  LDC.64 R8, c[0x0][0x390] ;  /* 0x0000e400ff087b82 */ /* 0x000ee20000000a00 */
[----:B0-----:R-:W-:-:S06]  /*00c0*/  IMAD.WIDE R2, R11, 0x8, R2 ;  /* 0x000000080b027825 */ /* 0x001fcc00078e0202 */
[----:B-1----:R-:W4:Y:S01]  /*00d0*/  LDG.E.64 R2, desc[UR4][R2.64] ;  /* 0x0000000402027981 */ /* 0x002f22000c1e1b00 */
[----:B--2---:R-:W-:-:S06]  /*00e0*/  IMAD.WIDE R4, R11, 0x8, R4 ;  /* 0x000000080b047825 */ /* 0x004fcc00078e0204 */
[----:B------:R-:W4:Y:S01]  /*00f0*/  LDG.E.64 R4, desc[UR4][R4.64] ;  /* 0x0000000404047981 */ /* 0x000f22000c1e1b00 */
[----:B---3--:R-:W-:Y:S01]  /*0100*/  IMAD.WIDE R8, R11, 0x8, R8 ;  /* 0x000000080b087825 */ /* 0x008fe200078e0208 */
[----:B----4-:R-:W-:-:S07]  /*0110*/  DADD R6, R2, -R4 ;  /* 0x0000000002067229 */ /* 0x010fce0000000804 */
[----:B------:R-:W-:Y:S01]  /*0120*/  STG.E.64 desc[UR4][R8.64], R6 ;  /* 0x0000000608007986 */ /* 0x000fe2000c101b04 */
[----:B------:R-:W-:Y:S05]  /*0130*/  EXIT ;  /* 0x000000000000794d */ /* 0x000fea0003800000 */
.L_x_6:
        /* <DEDUP_REMOVED lines=12> */
.L_x_19:


//--------------------- .text._Z9vectorAddPKdS0_Pdi --------------------------
	.section	.text._Z9vectorAddPKdS0_Pdi,"ax",@progbits
	.align	128
        .global         _Z9vectorAddPKdS0_Pdi
        .type           _Z9vectorAddPKdS0_Pdi,@function
        .size           _Z9vectorAddPKdS0_Pdi,(.L_x_20 - _Z9vectorAddPKdS0_Pdi)
        .other          _Z9vectorAddPKdS0_Pdi,@"STO_CUDA_ENTRY STV_DEFAULT"
_Z9vectorAddPKdS0_Pdi:
.text._Z9vectorAddPKdS0_Pdi:
        /* <DEDUP_REMOVED lines=17> */
[----:B----4-:R-:W-:-:S07]  /*0110*/  DADD R6, R2, R4 ;  /* 0x0000000002067229 */ /* 0x010fce0000000004 */
[----:B------:R-:W-:Y:S01]  /*0120*/  STG.E.64 desc[UR4][R8.64], R6 ;  /* 0x0000000608007986 */ /* 0x000fe2000c101b04 */
[----:B------:R-:W-:Y:S05]  /*0130*/  EXIT ;  /* 0x000000000000794d */ /* 0x000fea0003800000 */
.L_x_7:
        /* <DEDUP_REMOVED lines=12> */
.L_x_20:


//--------------------- .text._Z12vectorDividePKdS0_Pdi --------------------------
	.section	.text._Z12vectorDividePKdS0_Pdi,"ax",@progbits
	.align	128
        .global         _Z12vectorDividePKdS0_Pdi
        .type           _Z12vectorDividePKdS0_Pdi,@function
        .size           _Z12vectorDividePKdS0_Pdi,(.L_x_17 - _Z12vectorDividePKdS0_Pdi)
        .other          _Z12vectorDividePKdS0_Pdi,@"STO_CUDA_ENTRY STV_DEFAULT"
_Z12vectorDividePKdS0_Pdi:
.text._Z12vectorDividePKdS0_Pdi:
        /* <DEDUP_REMOVED lines=10> */
[----:B------:R-:W2:Y:S01]  /*00a0*/  LDC.64 R6, c[0x0][0x380] ;  /* 0x0000e000ff067b82 */ /* 0x000ea20000000a00 */
[----:B0-----:R-:W-:-:S06]  /*00b0*/  IMAD.WIDE R4, R0, 0x8, R4 ;  /* 0x0000000800047825 */ /* 0x001fcc00078e0204 */
[----:B-1----:R-:W3:Y:S01]  /*00c0*/  LDG.E.64 R4, desc[UR4][R4.64] ;  /* 0x0000000404047981 */ /* 0x002ee2000c1e1b00 */
[----:B--2---:R-:W-:-:S06]  /*00d0*/  IMAD.WIDE R6, R0, 0x8, R6 ;  /* 0x0000000800067825 */ /* 0x004fcc00078e0206 */
[----:B------:R-:W2:Y:S01]  /*00e0*/  LDG.E.64 R6, desc[UR4][R6.64] ;  /* 0x0000000406067981 */ /* 0x000ea2000c1e1b00 */
[----:B------:R-:W-:Y:S01]  /*00f0*/  IMAD.MOV.U32 R2, RZ, RZ, 0x1 ;  /* 0x00000001ff027424 */ /* 0x000fe200078e00ff */
[----:B------:R-:W-:Y:S01]  /*0100*/  BSSY.RECONVERGENT B0, `(.L_x_8) ;  /* 0x0000010000007945 */ /* 0x000fe20003800200 */
[----:B---3--:R-:W0:Y:S01]  /*0110*/  MUFU.RCP64H R3, R5 ;  /* 0x0000000500037308 */ /* 0x008e220000001800 */
[----:B--2---:R-:W-:-:S03]  /*0120*/  FSETP.GEU.AND P1, PT, |R7|, 6.5827683646048100446e-37, PT ;  /* 0x036000000700780b */ /* 0x004fc60003f2e200 */
[----:B0-----:R-:W-:-:S08]  /*0130*/  DFMA R8, -R4, R2, 1 ;  /* 0x3ff000000408742b */ /* 0x001fd00000000102 */
[----:B------:R-:W-:-:S08]  /*0140*/  DFMA R8, R8, R8, R8 ;  /* 0x000000080808722b */ /* 0x000fd00000000008 */
[----:B------:R-:W-:-:S08]  /*0150*/  DFMA R8, R2, R8, R2 ;  /* 0x000000080208722b */ /* 0x000fd00000000002 */
[----:B------:R-:W-:-:S08]  /*0160*/  DFMA R2, -R4, R8, 1 ;  /* 0x3ff000000402742b */ /* 0x000fd00000000108 */
[----:B------:R-:W-:-:S08]  /*0170*/  DFMA R2, R8, R2, R8 ;  /* 0x000000020802722b */ /* 0x000fd00000000008 */
[----:B------:R-:W-:-:S08]  /*0180*/  DMUL R8, R6, R2 ;  /* 0x0000000206087228 */ /* 0x000fd00000000000 */
[----:B------:R-:W-:-:S08]  /*0190*/  DFMA R10, -R4, R8, R6 ;  /* 0x00000008040a722b */ /* 0x000fd00000000106 */
[----:B------:R-:W-:-:S10]  /*01a0*/  DFMA R2, R2, R10, R8 ;  /* 0x0000000a0202722b */ /* 0x000fd40000000008 */
[----:B------:R-:W-:-:S05]  /*01b0*/  FFMA R8, RZ, R5, R3 ;  /* 0x00000005ff087223 */ /* 0x000fca0000000003 */
[----:B------:R-:W-:-:S13]  /*01c0*/  FSETP.GT.AND P0, PT, |R8|, 1.469367938527859385e-39, PT ;  /* 0x001000000800780b */ /* 0x000fda0003f04200 */
[----:B------:R-:W-:Y:S05]  /*01d0*/  @P0 BRA P1, `(.L_x_9) ;  /* 0x0000000000080947 */ /* 0x000fea0000800000 */
[----:B------:R-:W-:-:S07]  /*01e0*/  MOV R10, 0x200 ;  /* 0x00000200000a7802 */ /* 0x000fce0000000f00 */
[----:B------:R-:W-:Y:S05]  /*01f0*/  CALL.REL.NOINC `($__internal_0_$__cuda_sm20_div_rn_f64_full) ;  /* 0x0000000000147944 */ /* 0x000fea0003c00000 */
.L_x_9:
[----:B------:R-:W-:Y:S05]  /*0200*/  BSYNC.RECONVERGENT B0 ;  /* 0x0000000000007941 */ /* 0x000fea0003800200 */
.L_x_8:
[----:B------:R-:W0:Y:S02]  /*0210*/  LDC.64 R4, c[0x0][0x390] ;  /* 0x0000e400ff047b82 */ /* 0x000e240000000a00 */
[----:B0-----:R-:W-:-:S05]  /*0220*/  IMAD.WIDE R4, R0, 0x8, R4 ;  /* 0x0000000800047825 */ /* 0x001fca00078e0204 */
[----:B------:R-:W-:Y:S01]  /*0230*/  STG.E.64 desc[UR4][R4.64], R2 ;  /* 0x0000000204007986 */ /* 0x000fe2000c101b04 */
[----:B------:R-:W-:Y:S05]  /*0240*/  EXIT ;  /* 0x000000000000794d */ /* 0x000fea0003800000 */
        .weak           $__internal_0_$__cuda_sm20_div_rn_f64_full
        .type           $__internal_0_$__cuda_sm20_div_rn_f64_full,@function
        .size           $__internal_0_$__cuda_sm20_div_rn_f64_full,(.L_x_17 - $__internal_0_$__cuda_sm20_div_rn_f64_full)
$__internal_0_$__cuda_sm20_div_rn_f64_full:
[C---:B------:R-:W-:Y:S01]  /*0250*/  FSETP.GEU.AND P0, PT, |R5|.reuse, 1.469367938527859385e-39, PT ;  /* 0x001000000500780b */ /* 0x040fe20003f0e200 */
[----:B------:R-:W-:Y:S01]  /*0260*/  IMAD.MOV.U32 R16, RZ, RZ, 0x1 ;  /* 0x00000001ff107424 */ /* 0x000fe200078e00ff */
[----:B------:R-:W-:Y:S01]  /*0270*/  LOP3.LUT R2, R5, 0x800fffff, RZ, 0xc0, !PT ;  /* 0x800fffff05027812 */ /* 0x000fe200078ec0ff */
[----:B------:R-:W-:Y:S01]  /*0280*/  BSSY.RECONVERGENT B1, `(.L_x_10) ;  /* 0x0000055000017945 */ /* 0x000fe20003800200 */
[C---:B------:R-:W-:Y:S02]  /*0290*/  FSETP.GEU.AND P2, PT, |R7|.reuse, 1.469367938527859385e-39, PT ;  /* 0x001000000700780b */ /* 0x040fe40003f4e200 */
[----:B------:R-:W-:Y:S01]  /*02a0*/  LOP3.LUT R3, R2, 0x3ff00000, RZ, 0xfc, !PT ;  /* 0x3ff0000002037812 */ /* 0x000fe200078efcff */
[----:B------:R-:W-:Y:S01]  /*02b0*/  IMAD.MOV.U32 R2, RZ, RZ, R4 ;  /* 0x000000ffff027224 */ /* 0x000fe200078e0004 */
[----:B------:R-:W-:Y:S02]  /*02c0*/  LOP3.LUT R11, R7, 0x7ff00000, RZ, 0xc0, !PT ;  /* 0x7ff00000070b7812 */ /* 0x000fe400078ec0ff */
[----:B------:R-:W-:-:S03]  /*02d0*/  LOP3.LUT R14, R5, 0x7ff00000, RZ, 0xc0, !PT ;  /* 0x7ff00000050e7812 */ /* 0x000fc600078ec0ff */
[----:B------:R-:W-:Y:S01]  /*02e0*/  @!P0 DMUL R2, R4, 8.98846567431157953865e+307 ;  /* 0x7fe0000004028828 */ /* 0x000fe20000000000 */
[----:B------:R-:W-:-:S03]  /*02f0*/  ISETP.GE.U32.AND P1, PT, R11, R14, PT ;  /* 0x0000000e0b00720c */ /* 0x000fc60003f26070 */
[----:B------:R-:W-:Y:S01]  /*0300*/  @!P2 LOP3.LUT R12, R5, 0x7ff00000, RZ, 0xc0, !PT ;  /* 0x7ff00000050ca812 */ /* 0x000fe200078ec0ff */
[----:B------:R-:W-:Y:S01]  /*0310*/  @!P2 IMAD.MOV.U32 R18, RZ, RZ, RZ ;  /* 0x000000ffff12a224 */ /* 0x000fe200078e00ff */
[----:B------:R-:W0:Y:S02]  /*0320*/  MUFU.RCP64H R17, R3 ;  /* 0x0000000300117308 */ /* 0x000e240000001800 */
[----:B------:R-:W-:Y:S01]  /*0330*/  @!P2 ISETP.GE.U32.AND P3, PT, R11, R12, PT ;  /* 0x0000000c0b00a20c */ /* 0x000fe20003f66070 */
[----:B------:R-:W-:-:S05]  /*0340*/  IMAD.MOV.U32 R12, RZ, RZ, 0x1ca00000 ;  /* 0x1ca00000ff0c7424 */ /* 0x000fca00078e00ff */
[----:B------:R-:W-:-:S04]  /*0350*/  @!P2 SEL R13, R12, 0x63400000, !P3 ;  /* 0x634000000c0da807 */ /* 0x000fc80005800000 */
[----:B------:R-:W-:-:S04]  /*0360*/  @!P2 LOP3.LUT R13, R13, 0x80000000, R7, 0xf8, !PT ;  /* 0x800000000d0da812 */ /* 0x000fc800078ef807 */
[----:B------:R-:W-:Y:S01]  /*0370*/  @!P2 LOP3.LUT R19, R13, 0x100000, RZ, 0xfc, !PT ;  /* 0x001000000d13a812 */ /* 0x000fe200078efcff */
[----:B0-----:R-:W-:-:S08]  /*0380*/  DFMA R8, R16, -R2, 1 ;  /* 0x3ff000001008742b */ /* 0x001fd00000000802 */
[----:B------:R-:W-:-:S08]  /*0390*/  DFMA R8, R8, R8, R8 ;  /* 0x000000080808722b */ /* 0x000fd00000000008 */
[----:B------:R-:W-:Y:S01]  /*03a0*/  DFMA R16, R16, R8, R16 ;  /* 0x000000081010722b */ /* 0x000fe20000000010 */
[----:B------:R-:W-:Y:S01]  /*03b0*/  SEL R9, R12, 0x63400000, !P1 ;  /* 0x634000000c097807 */ /* 0x000fe20004800000 */
[----:B------:R-:W-:-:S03]  /*03c0*/  IMAD.MOV.U32 R8, RZ, RZ, R6 ;  /* 0x000000ffff087224 */ /* 0x000fc600078e0006 */
[----:B------:R-:W-:-:S03]  /*03d0*/  LOP3.LUT R9, R9, 0x800fffff, R7, 0xf8, !PT ;  /* 0x800fffff09097812 */ /* 0x000fc600078ef807 */
[----:B------:R-:W-:-:S03]  /*03e0*/  DFMA R20, R16, -R2, 1 ;  /* 0x3ff000001014742b */ /* 0x000fc60000000802 */
[----:B------:R-:W-:-:S05]  /*03f0*/  @!P2 DFMA R8, R8, 2, -R18 ;  /* 0x400000000808a82b */ /* 0x000fca0000000812 */
[----:B------:R-:W-:Y:S01]  /*0400*/  DFMA R16, R16, R20, R16 ;  /* 0x000000141010722b */ /* 0x000fe20000000010 */
[----:B------:R-:W-:Y:S02]  /*0410*/  IMAD.MOV.U32 R21, RZ, RZ, R11 ;  /* 0x000000ffff157224 */ /* 0x000fe400078e000b */
[----:B------:R-:W-:Y:S01]  /*0420*/  IMAD.MOV.U32 R20, RZ, RZ, R14 ;  /* 0x000000ffff147224 */ /* 0x000fe200078e000e */
[----:B------:R-:W-:Y:S02]  /*0430*/  @!P0 LOP3.LUT R20, R3, 0x7ff00000, RZ, 0xc0, !PT ;  /* 0x7ff0000003148812 */ /* 0x000fe400078ec0ff */
[----:B------:R-:W-:Y:S02]  /*0440*/  @!P2 LOP3.LUT R21, R9, 0x7ff00000, RZ, 0xc0, !PT ;  /* 0x7ff000000915a812 */ /* 0x000fe400078ec0ff */
[----:B------:R-:W-:Y:S01]  /*0450*/  DMUL R18, R16, R8 ;  /* 0x0000000810127228 */ /* 0x000fe20000000000 */
[----:B------:R-:W-:Y:S02]  /*0460*/  VIADD R22, R20, 0xffffffff ;  /* 0xffffffff14167836 */ /* 0x000fe40000000000 */
[----:B------:R-:W-:-:S05]  /*0470*/  VIADD R13, R21, 0xffffffff ;  /* 0xffffffff150d7836 */ /* 0x000fca0000000000 */
[----:B------:R-:W-:Y:S01]  /*0480*/  DFMA R14, R18, -R2, R8 ;  /* 0x80000002120e722b */ /* 0x000fe20000000008 */
[----:B------:R-:W-:-:S04]  /*0490*/  ISETP.GT.U32.AND P0, PT, R13, 0x7feffffe, PT ;  /* 0x7feffffe0d00780c */ /* 0x000fc80003f04070 */
[----:B------:R-:W-:-:S03]  /*04a0*/  ISETP.GT.U32.OR P0, PT, R22, 0x7feffffe, P0 ;  /* 0x7feffffe1600780c */ /* 0x000fc60000704470 */
[----:B------:R-:W-:-:S10]  /*04b0*/  DFMA R14, R16, R14, R18 ;  /* 0x0000000e100e722b */ /* 0x000fd40000000012 */
[----:B------:R-:W-:Y:S05]  /*04c0*/  @P0 BRA `(.L_x_11) ;  /* 0x00000000006c0947 */ /* 0x000fea0003800000 */
[----:B------:R-:W-:-:S04]  /*04d0*/  LOP3.LUT R16, R5, 0x7ff00000, RZ, 0xc0, !PT ;  /* 0x7ff0000005107812 */ /* 0x000fc800078ec0ff */
[CC--:B------:R-:W-:Y:S02]  /*04e0*/  VIADDMNMX R6, R11.reuse, -R16.reuse, 0xb9600000, !PT ;  /* 0xb96000000b067446 */ /* 0x0c0fe40007800910 */
[----:B------:R-:W-:Y:S02]  /*04f0*/  ISETP.GE.U32.AND P0, PT, R11, R16, PT ;  /* 0x000000100b00720c */ /* 0x000fe40003f06070 */
[----:B------:R-:W-:Y:S02]  /*0500*/  VIMNMX R6, PT, PT, R6, 0x46a00000, PT ;  /* 0x46a0000006067848 */ /* 0x000fe40003fe0100 */
[----:B------:R-:W-:-:S05]  /*0510*/  SEL R11, R12, 0x63400000, !P0 ;  /* 0x634000000c0b7807 */ /* 0x000fca0004000000 */
[----:B------:R-:W-:Y:S02]  /*0520*/  IMAD.IADD R11, R6, 0x1, -R11 ;  /* 0x00000001060b7824 */ /* 0x000fe400078e0a0b */
[----:B------:R-:W-:Y:S02]  /*0530*/  IMAD.MOV.U32 R6, RZ, RZ, RZ ;  /* 0x000000ffff067224 */ /* 0x000fe400078e00ff */
[----:B------:R-:W-:-:S06]  /*0540*/  VIADD R7, R11, 0x7fe00000 ;  /* 0x7fe000000b077836 */ /* 0x000fcc0000000000 */
[----:B------:R-:W-:-:S10]  /*0550*/  DMUL R12, R14, R6 ;  /* 0x000000060e0c7228 */ /* 0x000fd40000000000 */
[----:B------:R-:W-:-:S13]  /*0560*/  FSETP.GTU.AND P0, PT, |R13|, 1.469367938527859385e-39, PT ;  /* 0x001000000d00780b */ /* 0x000fda0003f0c200 */
[----:B------:R-:W-:Y:S05]  /*0570*/  @P0 BRA `(.L_x_12) ;  /* 0x0000000000940947 */ /* 0x000fea0003800000 */
[----:B------:R-:W-:Y:S01]  /*0580*/  DFMA R2, R14, -R2, R8 ;  /* 0x800000020e02722b */ /* 0x000fe20000000008 */
[----:B------:R-:W-:-:S09]  /*0590*/  IMAD.MOV.U32 R6, RZ, RZ, RZ ;  /* 0x000000ffff067224 */ /* 0x000fd200078e00ff */
[C---:B------:R-:W-:Y:S02]  /*05a0*/  FSETP.NEU.AND P0, PT, R3.reuse, RZ, PT ;  /* 0x000000ff0300720b */ /* 0x040fe40003f0d000 */
[----:B------:R-:W-:-:S04]  /*05b0*/  LOP3.LUT R5, R3, 0x80000000, R5, 0x48, !PT ;  /* 0x8000000003057812 */ /* 0x000fc800078e4805 */
[----:B------:R-:W-:-:S07]  /*05c0*/  LOP3.LUT R7, R5, R7, RZ, 0xfc, !PT ;  /* 0x0000000705077212 */ /* 0x000fce00078efcff */
[----:B------:R-:W-:Y:S05]  /*05d0*/  @!P0 BRA `(.L_x_12) ;  /* 0x00000000007c8947 */ /* 0x000fea0003800000 */
[----:B------:R-:W-:Y:S01]  /*05e0*/  IMAD.MOV R3, RZ, RZ, -R11 ;  /* 0x000000ffff037224 */ /* 0x000fe200078e0a0b */
[----:B------:R-:W-:Y:S01]  /*05f0*/  DMUL.RP R6, R14, R6 ;  /* 0x000000060e067228 */ /* 0x000fe20000008000 */
[----:B------:R-:W-:Y:S01]  /*0600*/  IMAD.MOV.U32 R2, RZ, RZ, RZ ;  /* 0x000000ffff027224 */ /* 0x000fe200078e00ff */
[----:B------:R-:W-:-:S05]  /*0610*/  IADD3 R11, PT, PT, -R11, -0x43300000, RZ ;  /* 0xbcd000000b0b7810 */ /* 0x000fca0007ffe1ff */
[----:B------:R-:W-:-:S03]  /*0620*/  DFMA R2, R12, -R2, R14 ;  /* 0x800000020c02722b */ /* 0x000fc6000000000e */
[----:B------:R-:W-:-:S07]  /*0630*/  LOP3.LUT R5, R7, R5, RZ, 0x3c, !PT ;  /* 0x0000000507057212 */ /* 0x000fce00078e3cff */
[----:B------:R-:W-:-:S04]  /*0640*/  FSETP.NEU.AND P0, PT, |R3|, R11, PT ;  /* 0x0000000b0300720b */ /* 0x000fc80003f0d200 */
[----:B------:R-:W-:Y:S02]  /*0650*/  FSEL R12, R6, R12, !P0 ;  /* 0x0000000c060c7208 */ /* 0x000fe40004000000 */
[----:B------:R-:W-:Y:S01]  /*0660*/  FSEL R13, R5, R13, !P0 ;  /* 0x0000000d050d7208 */ /* 0x000fe20004000000 */
[----:B------:R-:W-:Y:S06]  /*0670*/  BRA `(.L_x_12) ;  /* 0x0000000000547947 */ /* 0x000fec0003800000 */
.L_x_11:
[----:B------:R-:W-:-:S14]  /*0680*/  DSETP.NAN.AND P0, PT, R6, R6, PT ;  /* 0x000000060600722a */ /* 0x000fdc0003f08000 */
[----:B------:R-:W-:Y:S05]  /*0690*/  @P0 BRA `(.L_x_13) ;  /* 0x0000000000440947 */ /* 0x000fea0003800000 */
[----:B------:R-:W-:-:S14]  /*06a0*/  DSETP.NAN.AND P0, PT, R4, R4, PT ;  /* 0x000000040400722a */ /* 0x000fdc0003f08000 */
[----:B------:R-:W-:Y:S05]  /*06b0*/  @P0 BRA `(.L_x_14) ;  /* 0x0000000000300947 */ /* 0x000fea0003800000 */
[----:B------:R-:W-:Y:S01]  /*06c0*/  ISETP.NE.AND P0, PT, R21, R20, PT ;  /* 0x000000141500720c */ /* 0x000fe20003f05270 */
[----:B------:R-:W-:Y:S02]  /*06d0*/  IMAD.MOV.U32 R12, RZ, RZ, 0x0 ;  /* 0x00000000ff0c7424 */ /* 0x000fe400078e00ff */
[----:B------:R-:W-:-:S10]  /*06e0*/  IMAD.MOV.U32 R13, RZ, RZ, -0x80000 ;  /* 0xfff80000ff0d7424 */ /* 0x000fd400078e00ff */
[----:B------:R-:W-:Y:S05]  /*06f0*/  @!P0 BRA `(.L_x_12) ;  /* 0x0000000000348947 */ /* 0x000fea0003800000 */
[----:B------:R-:W-:Y:S02]  /*0700*/  ISETP.NE.AND P0, PT, R21, 0x7ff00000, PT ;  /* 0x7ff000001500780c */ /* 0x000fe40003f05270 */
[----:B------:R-:W-:Y:S02]  /*0710*/  LOP3.LUT R13, R7, 0x80000000, R5, 0x48, !PT ;  /* 0x80000000070d7812 */ /* 0x000fe400078e4805 */
[----:B------:R-:W-:-:S13]  /*0720*/  ISETP.EQ.OR P0, PT, R20, RZ, !P0 ;  /* 0x000000ff1400720c */ /* 0x000fda0004702670 */
[----:B------:R-:W-:Y:S01]  /*0730*/  @P0 LOP3.LUT R2, R13, 0x7ff00000, RZ, 0xfc, !PT ;  /* 0x7ff000000d020812 */ /* 0x000fe200078efcff */
[----:B------:R-:W-:Y:S02]  /*0740*/  @!P0 IMAD.MOV.U32 R12, RZ, RZ, RZ ;  /* 0x000000ffff0c8224 */ /* 0x000fe400078e00ff */
[----:B------:R-:W-:Y:S02]  /*0750*/  @P0 IMAD.MOV.U32 R12, RZ, RZ, RZ ;  /* 0x000000ffff0c0224 */ /* 0x000fe400078e00ff */
[----:B------:R-:W-:Y:S01]  /*0760*/  @P0 IMAD.MOV.U32 R13, RZ, RZ, R2 ;  /* 0x000000ffff0d0224 */ /* 0x000fe200078e0002 */
[----:B------:R-:W-:Y:S06]  /*0770*/  BRA `(.L_x_12) ;  /* 0x0000000000147947 */ /* 0x000fec0003800000 */
.L_x_14:
[----:B------:R-:W-:Y:S01]  /*0780*/  LOP3.LUT R13, R5, 0x80000, RZ, 0xfc, !PT ;  /* 0x00080000050d7812 */ /* 0x000fe200078efcff */
[----:B------:R-:W-:Y:S01]  /*0790*/  IMAD.MOV.U32 R12, RZ, RZ, R4 ;  /* 0x000000ffff0c7224 */ /* 0x000fe200078e0004 */
[----:B------:R-:W-:Y:S06]  /*07a0*/  BRA `(.L_x_12) ;  /* 0x0000000000087947 */ /* 0x000fec0003800000 */
.L_x_13:
[----:B------:R-:W-:Y:S01]  /*07b0*/  LOP3.LUT R13, R7, 0x80000, RZ, 0xfc, !PT ;  /* 0x00080000070d7812 */ /* 0x000fe200078efcff */
[----:B------:R-:W-:-:S07]  /*07c0*/  IMAD.MOV.U32 R12, RZ, RZ, R6 ;  /* 0x000000ffff0c7224 */ /* 0x000fce00078e0006 */
.L_x_12:
[----:B------:R-:W-:Y:S05]  /*07d0*/  BSYNC.RECONVERGENT B1 ;  /* 0x0000000000017941 */ /* 0x000fea0003800200 */
.L_x_10:
[----:B------:R-:W-:Y:S02]  /*07e0*/  IMAD.MOV.U32 R11, RZ, RZ, 0x0 ;  /* 0x00000000ff0b7424 */ /* 0x000fe400078e00ff */
[----:B------:R-:W-:Y:S02]  /*07f0*/  IMAD.MOV.U32 R2, RZ, RZ, R12 ;  /* 0x000000ffff027224 */ /* 0x000fe400078e000c */
[----:B------:R-:W-:Y:S01]  /*0800*/  IMAD.MOV.U32 R3, RZ, RZ, R13 ;  /* 0x000000ffff037224 */ /* 0x000fe200078e000d */
[----:B------:R-:W-:Y:S06]  /*0810*/  RET.REL.NODEC R10 `(_Z12vectorDividePKdS0_Pdi) ;  /* 0xfffffff40af87950 */ /* 0x000fec0003c3ffff */
.L_x_15:
        /* <DEDUP_REMOVED lines=14> */
.L_x_17:


//--------------------- .text._Z14vectorMultiplyPKdS0_Pdi --------------------------
	.section	.text._Z14vectorMultiplyPKdS0_Pdi,"ax",@progbits
	.align	128
        .global         _Z14vectorMultiplyPKdS0_Pdi
        .type           _Z14vectorMultiplyPKdS0_Pdi,@function
        .size           _Z14vectorMultiplyPKdS0_Pdi,(.L_x_22 - _Z14vectorMultiplyPKdS0_Pdi)
        .other          _Z14vectorMultiplyPKdS0_Pdi,@"STO_CUDA_ENTRY STV_DEFAULT"
_Z14vectorMultiplyPKdS0_Pdi:
.text._Z14vectorMultiplyPKdS0_Pdi:
        /* <DEDUP_REMOVED lines=17> */
[----:B----4-:R-:W-:-:S07]  /*0110*/  DMUL R6, R2, R4 ;  /* 0x0000000402067228 */ /* 0x010fce0000000000 */
[----:B------:R-:W-:Y:S01]  /*0120*/  STG.E.64 desc[UR4][R8.64], R6 ;  /* 0x0000000608007986 */ /* 0x000fe2000c101b04 */
[----:B------:R-:W-:Y:S05]  /*0130*/  EXIT ;  /* 0x000000000000794d */ /* 0x000fea0003800000 */
.L_x_16:
        /* <DEDUP_REMOVED lines=12> */
.L_x_22:


//--------------------- .nv.global.init           --------------------------
	.section	.nv.global.init,"aw",@progbits
.nv.global.init:
	.type		$str,@object
	.size		$str,(.L_0 - $str)
$str:
        /*0000*/ 	.byte	0x25, 0x69, 0x20, 0x25, 0x69, 0x0a, 0x00
.L_0:


//--------------------- .nv.shared.reserved.0     --------------------------
	.section	.nv.shared.reserved.0,"aw",@nobits
	.weak		__nv_reservedSMEM_offset_0_alias
	.size		__nv_reservedSMEM_offset_0_alias, 0, 64
	.other		__nv_reservedSMEM_offset_0_alias,@"STO_CUDA_RESERVED_SHARED STV_DEFAULT"
__nv_reservedSMEM_offset_0_alias:
	.zero		0
	.zero		64


//--------------------- .nv.constant0._Z14matrixMultiplyPKdS0_Pdiiii --------------------------
	.section	.nv.constant0._Z14matrixMultiplyPKdS0_Pdiiii,"a",@progbits
	.sectionflags	@""
	.align	4
.nv.constant0._Z14matrixMultiplyPKdS0_Pdiiii:
	.zero		936


//--------------------- .nv.constant0._Z14vectorSubtractPKdS0_Pdi --------------------------
	.section	.nv.constant0._Z14vectorSubtractPKdS0_Pdi,"a",@progbits
	.sectionflags	@""
	.align	4
.nv.constant0._Z14vectorSubtractPKdS0_Pdi:
	.zero		924


//--------------------- .nv.constant0._Z9vectorAddPKdS0_Pdi --------------------------
	.section	.nv.constant0._Z9vectorAddPKdS0_Pdi,"a",@progbits
	.sectionflags	@""
	.align	4
.nv.constant0._Z9vectorAddPKdS0_Pdi:
	.zero		924


//--------------------- .nv.constant0._Z12vectorDividePKdS0_Pdi --------------------------
	.section	.nv.constant0._Z12vectorDividePKdS0_Pdi,"a",@progbits
	.sectionflags	@""
	.align	4
.nv.constant0._Z12vectorDividePKdS0_Pdi:
	.zero		924


//--------------------- .nv.constant0._Z14vectorMultiplyPKdS0_Pdi --------------------------
	.section	.nv.constant0._Z14vectorMultiplyPKdS0_Pdi,"a",@progbits
	.sectionflags	@""
	.align	4
.nv.constant0._Z14vectorMultiplyPKdS0_Pdi:
	.zero		924


//--------------------- SYMBOLS --------------------------

	.type		.nv.reservedSmem.offset0,@object
	.size		.nv.reservedSmem.offset0,0x4
	.type		vprintf,@function
